//
// Generated by NVIDIA NVVM Compiler
//
// Compiler Build ID: CL-36424714
// Cuda compilation tools, release 13.0, V13.0.88
// Based on NVVM 20.0.0
//

.version 9.0
.target sm_100
.address_size 64

	// .globl	_Z12lower_kernelIfEviiiPKT_S2_PS0_

.visible .entry _Z12lower_kernelIfEviiiPKT_S2_PS0_(
	.param .u32 _Z12lower_kernelIfEviiiPKT_S2_PS0__param_0,
	.param .u32 _Z12lower_kernelIfEviiiPKT_S2_PS0__param_1,
	.param .u32 _Z12lower_kernelIfEviiiPKT_S2_PS0__param_2,
	.param .u64 .ptr .align 1 _Z12lower_kernelIfEviiiPKT_S2_PS0__param_3,
	.param .u64 .ptr .align 1 _Z12lower_kernelIfEviiiPKT_S2_PS0__param_4,
	.param .u64 .ptr .align 1 _Z12lower_kernelIfEviiiPKT_S2_PS0__param_5
)
{
	.reg .pred 	%p<11>;
	.reg .b32 	%r<100>;
	.reg .b32 	%f<67>;
	.reg .b64 	%rd<61>;

	ld.param.u32 	%r45, [_Z12lower_kernelIfEviiiPKT_S2_PS0__param_0];
	ld.param.u32 	%r43, [_Z12lower_kernelIfEviiiPKT_S2_PS0__param_1];
	ld.param.u32 	%r44, [_Z12lower_kernelIfEviiiPKT_S2_PS0__param_2];
	ld.param.u64 	%rd4, [_Z12lower_kernelIfEviiiPKT_S2_PS0__param_3];
	ld.param.u64 	%rd5, [_Z12lower_kernelIfEviiiPKT_S2_PS0__param_4];
	ld.param.u64 	%rd3, [_Z12lower_kernelIfEviiiPKT_S2_PS0__param_5];
	cvta.to.global.u64 	%rd1, %rd5;
	cvta.to.global.u64 	%rd2, %rd4;
	mov.u32 	%r46, %ctaid.x;
	mov.u32 	%r47, %ntid.x;
	mov.u32 	%r48, %tid.x;
	mad.lo.s32 	%r1, %r46, %r47, %r48;
	setp.ge.s32 	%p1, %r1, %r45;
	@%p1 bra 	$L__BB0_15;
	mov.u32 	%r49, %ctaid.y;
	mov.u32 	%r50, %ntid.y;
	mov.u32 	%r51, %tid.y;
	mad.lo.s32 	%r2, %r49, %r50, %r51;
	setp.ge.s32 	%p2, %r2, %r44;
	@%p2 bra 	$L__BB0_15;
	mov.u32 	%r52, %ctaid.z;
	mov.u32 	%r53, %ntid.z;
	mov.u32 	%r54, %tid.z;
	mad.lo.s32 	%r3, %r52, %r53, %r54;
	setp.ge.s32 	%p3, %r3, %r43;
	@%p3 bra 	$L__BB0_15;
	mul.lo.s32 	%r56, %r43, %r1;
	mad.lo.s32 	%r4, %r56, %r44, %r3;
	add.s32 	%r5, %r2, 1;
	and.b32  	%r6, %r5, 7;
	setp.lt.u32 	%p4, %r2, 7;
	mov.f32 	%f66, 0f00000000;
	mov.b32 	%r98, 0;
	@%p4 bra 	$L__BB0_6;
	add.s32 	%r57, %r2, -1;
	mad.lo.s32 	%r96, %r43, %r57, %r3;
	shl.b32 	%r8, %r43, 3;
	and.b32  	%r58, %r5, -8;
	neg.s32 	%r95, %r58;
	add.s32 	%r59, %r2, -7;
	mad.lo.s32 	%r94, %r43, %r59, %r3;
	add.s32 	%r60, %r2, -6;
	mad.lo.s32 	%r93, %r43, %r60, %r3;
	add.s32 	%r61, %r2, -5;
	mad.lo.s32 	%r92, %r43, %r61, %r3;
	add.s32 	%r62, %r2, -4;
	mad.lo.s32 	%r91, %r43, %r62, %r3;
	add.s32 	%r63, %r2, -3;
	mad.lo.s32 	%r90, %r43, %r63, %r3;
	add.s32 	%r64, %r2, -2;
	mad.lo.s32 	%r89, %r43, %r64, %r3;
	mad.lo.s32 	%r87, %r43, %r2, %r3;
	mov.f32 	%f66, 0f00000000;
	mul.wide.s32 	%rd12, %r43, 4;
	mov.u32 	%r88, %r4;
$L__BB0_5:
	.pragma "nounroll";
	and.b32  	%r98, %r5, 536870904;
	mul.wide.u32 	%rd6, %r87, 4;
	add.s64 	%rd7, %rd2, %rd6;
	ld.global.f32 	%f16, [%rd7];
	mul.wide.s32 	%rd8, %r88, 4;
	add.s64 	%rd9, %rd1, %rd8;
	ld.global.f32 	%f17, [%rd9];
	fma.rn.f32 	%f18, %f16, %f17, %f66;
	mul.wide.u32 	%rd10, %r96, 4;
	add.s64 	%rd11, %rd2, %rd10;
	ld.global.f32 	%f19, [%rd11];
	add.s64 	%rd13, %rd9, %rd12;
	ld.global.f32 	%f20, [%rd13];
	fma.rn.f32 	%f21, %f19, %f20, %f18;
	mul.wide.u32 	%rd14, %r89, 4;
	add.s64 	%rd15, %rd2, %rd14;
	ld.global.f32 	%f22, [%rd15];
	add.s64 	%rd16, %rd13, %rd12;
	ld.global.f32 	%f23, [%rd16];
	fma.rn.f32 	%f24, %f22, %f23, %f21;
	mul.wide.u32 	%rd17, %r90, 4;
	add.s64 	%rd18, %rd2, %rd17;
	ld.global.f32 	%f25, [%rd18];
	add.s64 	%rd19, %rd16, %rd12;
	ld.global.f32 	%f26, [%rd19];
	fma.rn.f32 	%f27, %f25, %f26, %f24;
	mul.wide.u32 	%rd20, %r91, 4;
	add.s64 	%rd21, %rd2, %rd20;
	ld.global.f32 	%f28, [%rd21];
	add.s64 	%rd22, %rd19, %rd12;
	ld.global.f32 	%f29, [%rd22];
	fma.rn.f32 	%f30, %f28, %f29, %f27;
	mul.wide.u32 	%rd23, %r92, 4;
	add.s64 	%rd24, %rd2, %rd23;
	ld.global.f32 	%f31, [%rd24];
	add.s64 	%rd25, %rd22, %rd12;
	ld.global.f32 	%f32, [%rd25];
	fma.rn.f32 	%f33, %f31, %f32, %f30;
	mul.wide.u32 	%rd26, %r93, 4;
	add.s64 	%rd27, %rd2, %rd26;
	ld.global.f32 	%f34, [%rd27];
	add.s64 	%rd28, %rd25, %rd12;
	ld.global.f32 	%f35, [%rd28];
	fma.rn.f32 	%f36, %f34, %f35, %f33;
	mul.wide.u32 	%rd29, %r94, 4;
	add.s64 	%rd30, %rd2, %rd29;
	ld.global.f32 	%f37, [%rd30];
	add.s64 	%rd31, %rd28, %rd12;
	ld.global.f32 	%f38, [%rd31];
	fma.rn.f32 	%f66, %f37, %f38, %f36;
	sub.s32 	%r96, %r96, %r8;
	add.s32 	%r95, %r95, 8;
	sub.s32 	%r94, %r94, %r8;
	sub.s32 	%r93, %r93, %r8;
	sub.s32 	%r92, %r92, %r8;
	sub.s32 	%r91, %r91, %r8;
	sub.s32 	%r90, %r90, %r8;
	sub.s32 	%r89, %r89, %r8;
	add.s32 	%r88, %r88, %r8;
	sub.s32 	%r87, %r87, %r8;
	setp.ne.s32 	%p5, %r95, 0;
	@%p5 bra 	$L__BB0_5;
$L__BB0_6:
	setp.eq.s32 	%p6, %r6, 0;
	@%p6 bra 	$L__BB0_14;
	setp.lt.u32 	%p7, %r6, 4;
	@%p7 bra 	$L__BB0_9;
	sub.s32 	%r65, %r2, %r98;
	mad.lo.s32 	%r66, %r65, %r43, %r3;
	mul.wide.u32 	%rd32, %r66, 4;
	add.s64 	%rd33, %rd2, %rd32;
	ld.global.f32 	%f40, [%rd33];
	mad.lo.s32 	%r67, %r98, %r43, %r4;
	mul.wide.s32 	%rd34, %r67, 4;
	add.s64 	%rd35, %rd1, %rd34;
	ld.global.f32 	%f41, [%rd35];
	fma.rn.f32 	%f42, %f40, %f41, %f66;
	not.b32 	%r68, %r98;
	add.s32 	%r69, %r2, %r68;
	mad.lo.s32 	%r70, %r69, %r43, %r3;
	mul.wide.u32 	%rd36, %r70, 4;
	add.s64 	%rd37, %rd2, %rd36;
	ld.global.f32 	%f43, [%rd37];
	mul.wide.s32 	%rd38, %r43, 4;
	add.s64 	%rd39, %rd35, %rd38;
	ld.global.f32 	%f44, [%rd39];
	fma.rn.f32 	%f45, %f43, %f44, %f42;
	add.s32 	%r71, %r65, -2;
	mad.lo.s32 	%r72, %r71, %r43, %r3;
	mul.wide.u32 	%rd40, %r72, 4;
	add.s64 	%rd41, %rd2, %rd40;
	ld.global.f32 	%f46, [%rd41];
	add.s64 	%rd42, %rd39, %rd38;
	ld.global.f32 	%f47, [%rd42];
	fma.rn.f32 	%f48, %f46, %f47, %f45;
	add.s32 	%r73, %r65, -3;
	mad.lo.s32 	%r74, %r73, %r43, %r3;
	mul.wide.u32 	%rd43, %r74, 4;
	add.s64 	%rd44, %rd2, %rd43;
	ld.global.f32 	%f49, [%rd44];
	add.s64 	%rd45, %rd42, %rd38;
	ld.global.f32 	%f50, [%rd45];
	fma.rn.f32 	%f66, %f49, %f50, %f48;
	add.s32 	%r98, %r98, 4;
$L__BB0_9:
	and.b32  	%r75, %r5, 3;
	setp.eq.s32 	%p8, %r75, 0;
	@%p8 bra 	$L__BB0_14;
	setp.eq.s32 	%p9, %r75, 1;
	@%p9 bra 	$L__BB0_12;
	sub.s32 	%r76, %r2, %r98;
	mad.lo.s32 	%r77, %r76, %r43, %r3;
	mul.wide.u32 	%rd46, %r77, 4;
	add.s64 	%rd47, %rd2, %rd46;
	ld.global.f32 	%f52, [%rd47];
	mad.lo.s32 	%r78, %r98, %r43, %r4;
	mul.wide.s32 	%rd48, %r78, 4;
	add.s64 	%rd49, %rd1, %rd48;
	ld.global.f32 	%f53, [%rd49];
	fma.rn.f32 	%f54, %f52, %f53, %f66;
	not.b32 	%r79, %r98;
	add.s32 	%r80, %r2, %r79;
	mad.lo.s32 	%r81, %r80, %r43, %r3;
	mul.wide.u32 	%rd50, %r81, 4;
	add.s64 	%rd51, %rd2, %rd50;
	ld.global.f32 	%f55, [%rd51];
	mul.wide.s32 	%rd52, %r43, 4;
	add.s64 	%rd53, %rd49, %rd52;
	ld.global.f32 	%f56, [%rd53];
	fma.rn.f32 	%f66, %f55, %f56, %f54;
	add.s32 	%r98, %r98, 2;
$L__BB0_12:
	and.b32  	%r82, %r2, 1;
	setp.eq.b32 	%p10, %r82, 1;
	@%p10 bra 	$L__BB0_14;
	sub.s32 	%r83, %r2, %r98;
	mad.lo.s32 	%r84, %r83, %r43, %r3;
	mul.wide.u32 	%rd54, %r84, 4;
	add.s64 	%rd55, %rd2, %rd54;
	ld.global.f32 	%f57, [%rd55];
	mad.lo.s32 	%r85, %r98, %r43, %r4;
	mul.wide.s32 	%rd56, %r85, 4;
	add.s64 	%rd57, %rd1, %rd56;
	ld.global.f32 	%f58, [%rd57];
	fma.rn.f32 	%f66, %f57, %f58, %f66;
$L__BB0_14:
	mad.lo.s32 	%r86, %r43, %r2, %r4;
	cvta.to.global.u64 	%rd58, %rd3;
	mul.wide.s32 	%rd59, %r86, 4;
	add.s64 	%rd60, %rd58, %rd59;
	st.global.f32 	[%rd60], %f66;
$L__BB0_15:
	ret;

}
	// .globl	_Z15backward_kernelIfEviiiPKT_S2_S2_PS0_S3_
.visible .entry _Z15backward_kernelIfEviiiPKT_S2_S2_PS0_S3_(
	.param .u32 _Z15backward_kernelIfEviiiPKT_S2_S2_PS0_S3__param_0,
	.param .u32 _Z15backward_kernelIfEviiiPKT_S2_S2_PS0_S3__param_1,
	.param .u32 _Z15backward_kernelIfEviiiPKT_S2_S2_PS0_S3__param_2,
	.param .u64 .ptr .align 1 _Z15backward_kernelIfEviiiPKT_S2_S2_PS0_S3__param_3,
	.param .u64 .ptr .align 1 _Z15backward_kernelIfEviiiPKT_S2_S2_PS0_S3__param_4,
	.param .u64 .ptr .align 1 _Z15backward_kernelIfEviiiPKT_S2_S2_PS0_S3__param_5,
	.param .u64 .ptr .align 1 _Z15backward_kernelIfEviiiPKT_S2_S2_PS0_S3__param_6,
	.param .u64 .ptr .align 1 _Z15backward_kernelIfEviiiPKT_S2_S2_PS0_S3__param_7
)
{
	.reg .pred 	%p<13>;
	.reg .b32 	%r<64>;
	.reg .b32 	%f<114>;
	.reg .b64 	%rd<75>;

	ld.param.u32 	%r28, [_Z15backward_kernelIfEviiiPKT_S2_S2_PS0_S3__param_0];
	ld.param.u32 	%r26, [_Z15backward_kernelIfEviiiPKT_S2_S2_PS0_S3__param_1];
	ld.param.u32 	%r27, [_Z15backward_kernelIfEviiiPKT_S2_S2_PS0_S3__param_2];
	ld.param.u64 	%rd6, [_Z15backward_kernelIfEviiiPKT_S2_S2_PS0_S3__param_3];
	ld.param.u64 	%rd7, [_Z15backward_kernelIfEviiiPKT_S2_S2_PS0_S3__param_4];
	ld.param.u64 	%rd8, [_Z15backward_kernelIfEviiiPKT_S2_S2_PS0_S3__param_5];
	ld.param.u64 	%rd5, [_Z15backward_kernelIfEviiiPKT_S2_S2_PS0_S3__param_7];
	cvta.to.global.u64 	%rd1, %rd7;
	cvta.to.global.u64 	%rd2, %rd8;
	cvta.to.global.u64 	%rd3, %rd6;
	mov.u32 	%r29, %ctaid.x;
	mov.u32 	%r30, %ntid.x;
	mov.u32 	%r31, %tid.x;
	mad.lo.s32 	%r1, %r29, %r30, %r31;
	setp.ge.s32 	%p1, %r1, %r28;
	@%p1 bra 	$L__BB1_16;
	mov.u32 	%r32, %ctaid.y;
	mov.u32 	%r33, %ntid.y;
	mov.u32 	%r34, %tid.y;
	mad.lo.s32 	%r2, %r32, %r33, %r34;
	setp.ge.s32 	%p2, %r2, %r27;
	@%p2 bra 	$L__BB1_16;
	mov.u32 	%r35, %ctaid.z;
	mov.u32 	%r36, %ntid.z;
	mov.u32 	%r37, %tid.z;
	mad.lo.s32 	%r3, %r35, %r36, %r37;
	setp.ge.s32 	%p3, %r3, %r26;
	@%p3 bra 	$L__BB1_16;
	mul.lo.s32 	%r38, %r26, %r1;
	mul.lo.s32 	%r4, %r38, %r27;
	add.s32 	%r5, %r4, %r3;
	sub.s32 	%r6, %r27, %r2;
	setp.lt.s32 	%p4, %r6, 1;
	mov.f32 	%f112, 0f00000000;
	mov.f32 	%f113, %f112;
	@%p4 bra 	$L__BB1_15;
	sub.s32 	%r40, %r2, %r27;
	setp.gt.u32 	%p5, %r40, -8;
	mov.f32 	%f113, 0f00000000;
	mov.b32 	%r62, 0;
	mov.f32 	%f112, %f113;
	@%p5 bra 	$L__BB1_7;
	and.b32  	%r41, %r6, 2147483640;
	neg.s32 	%r60, %r41;
	mad.lo.s32 	%r42, %r27, %r1, %r2;
	mad.lo.s32 	%r59, %r26, %r42, %r3;
	shl.b32 	%r9, %r26, 3;
	mov.f32 	%f113, 0f00000000;
	mul.wide.s32 	%rd15, %r26, 4;
	mov.u32 	%r57, %r3;
	mov.u32 	%r58, %r5;
$L__BB1_6:
	.pragma "nounroll";
	and.b32  	%r62, %r6, 2147483640;
	mul.wide.s32 	%rd9, %r57, 4;
	add.s64 	%rd10, %rd3, %rd9;
	ld.global.f32 	%f29, [%rd10];
	mul.wide.s32 	%rd11, %r59, 4;
	add.s64 	%rd12, %rd2, %rd11;
	ld.global.f32 	%f30, [%rd12];
	fma.rn.f32 	%f31, %f29, %f30, %f112;
	mul.wide.s32 	%rd13, %r58, 4;
	add.s64 	%rd14, %rd1, %rd13;
	ld.global.f32 	%f32, [%rd14];
	fma.rn.f32 	%f33, %f32, %f30, %f113;
	add.s64 	%rd16, %rd10, %rd15;
	ld.global.f32 	%f34, [%rd16];
	add.s64 	%rd17, %rd12, %rd15;
	ld.global.f32 	%f35, [%rd17];
	fma.rn.f32 	%f36, %f34, %f35, %f31;
	add.s64 	%rd18, %rd14, %rd15;
	ld.global.f32 	%f37, [%rd18];
	fma.rn.f32 	%f38, %f37, %f35, %f33;
	add.s64 	%rd19, %rd16, %rd15;
	ld.global.f32 	%f39, [%rd19];
	add.s64 	%rd20, %rd17, %rd15;
	ld.global.f32 	%f40, [%rd20];
	fma.rn.f32 	%f41, %f39, %f40, %f36;
	add.s64 	%rd21, %rd18, %rd15;
	ld.global.f32 	%f42, [%rd21];
	fma.rn.f32 	%f43, %f42, %f40, %f38;
	add.s64 	%rd22, %rd19, %rd15;
	ld.global.f32 	%f44, [%rd22];
	add.s64 	%rd23, %rd20, %rd15;
	ld.global.f32 	%f45, [%rd23];
	fma.rn.f32 	%f46, %f44, %f45, %f41;
	add.s64 	%rd24, %rd21, %rd15;
	ld.global.f32 	%f47, [%rd24];
	fma.rn.f32 	%f48, %f47, %f45, %f43;
	add.s64 	%rd25, %rd22, %rd15;
	ld.global.f32 	%f49, [%rd25];
	add.s64 	%rd26, %rd23, %rd15;
	ld.global.f32 	%f50, [%rd26];
	fma.rn.f32 	%f51, %f49, %f50, %f46;
	add.s64 	%rd27, %rd24, %rd15;
	ld.global.f32 	%f52, [%rd27];
	fma.rn.f32 	%f53, %f52, %f50, %f48;
	add.s64 	%rd28, %rd25, %rd15;
	ld.global.f32 	%f54, [%rd28];
	add.s64 	%rd29, %rd26, %rd15;
	ld.global.f32 	%f55, [%rd29];
	fma.rn.f32 	%f56, %f54, %f55, %f51;
	add.s64 	%rd30, %rd27, %rd15;
	ld.global.f32 	%f57, [%rd30];
	fma.rn.f32 	%f58, %f57, %f55, %f53;
	add.s64 	%rd31, %rd28, %rd15;
	ld.global.f32 	%f59, [%rd31];
	add.s64 	%rd32, %rd29, %rd15;
	ld.global.f32 	%f60, [%rd32];
	fma.rn.f32 	%f61, %f59, %f60, %f56;
	add.s64 	%rd33, %rd30, %rd15;
	ld.global.f32 	%f62, [%rd33];
	fma.rn.f32 	%f63, %f62, %f60, %f58;
	add.s64 	%rd34, %rd31, %rd15;
	ld.global.f32 	%f64, [%rd34];
	add.s64 	%rd35, %rd32, %rd15;
	ld.global.f32 	%f65, [%rd35];
	fma.rn.f32 	%f112, %f64, %f65, %f61;
	add.s64 	%rd36, %rd33, %rd15;
	ld.global.f32 	%f66, [%rd36];
	fma.rn.f32 	%f113, %f66, %f65, %f63;
	add.s32 	%r60, %r60, 8;
	add.s32 	%r59, %r59, %r9;
	add.s32 	%r58, %r58, %r9;
	add.s32 	%r57, %r57, %r9;
	setp.ne.s32 	%p6, %r60, 0;
	@%p6 bra 	$L__BB1_6;
$L__BB1_7:
	and.b32  	%r20, %r6, 7;
	setp.eq.s32 	%p7, %r20, 0;
	@%p7 bra 	$L__BB1_15;
	and.b32  	%r21, %r6, 3;
	setp.lt.u32 	%p8, %r20, 4;
	@%p8 bra 	$L__BB1_10;
	mad.lo.s32 	%r43, %r62, %r26, %r3;
	mul.wide.s32 	%rd37, %r43, 4;
	add.s64 	%rd38, %rd3, %rd37;
	ld.global.f32 	%f68, [%rd38];
	add.s32 	%r44, %r62, %r2;
	mad.lo.s32 	%r45, %r44, %r26, %r5;
	mul.wide.s32 	%rd39, %r45, 4;
	add.s64 	%rd40, %rd2, %rd39;
	ld.global.f32 	%f69, [%rd40];
	fma.rn.f32 	%f70, %f68, %f69, %f112;
	add.s32 	%r46, %r43, %r4;
	mul.wide.s32 	%rd41, %r46, 4;
	add.s64 	%rd42, %rd1, %rd41;
	ld.global.f32 	%f71, [%rd42];
	fma.rn.f32 	%f72, %f71, %f69, %f113;
	mul.wide.s32 	%rd43, %r26, 4;
	add.s64 	%rd44, %rd38, %rd43;
	ld.global.f32 	%f73, [%rd44];
	add.s64 	%rd45, %rd40, %rd43;
	ld.global.f32 	%f74, [%rd45];
	fma.rn.f32 	%f75, %f73, %f74, %f70;
	add.s64 	%rd46, %rd42, %rd43;
	ld.global.f32 	%f76, [%rd46];
	fma.rn.f32 	%f77, %f76, %f74, %f72;
	add.s64 	%rd47, %rd44, %rd43;
	ld.global.f32 	%f78, [%rd47];
	add.s64 	%rd48, %rd45, %rd43;
	ld.global.f32 	%f79, [%rd48];
	fma.rn.f32 	%f80, %f78, %f79, %f75;
	add.s64 	%rd49, %rd46, %rd43;
	ld.global.f32 	%f81, [%rd49];
	fma.rn.f32 	%f82, %f81, %f79, %f77;
	add.s64 	%rd50, %rd47, %rd43;
	ld.global.f32 	%f83, [%rd50];
	add.s64 	%rd51, %rd48, %rd43;
	ld.global.f32 	%f84, [%rd51];
	fma.rn.f32 	%f112, %f83, %f84, %f80;
	add.s64 	%rd52, %rd49, %rd43;
	ld.global.f32 	%f85, [%rd52];
	fma.rn.f32 	%f113, %f85, %f84, %f82;
	add.s32 	%r62, %r62, 4;
$L__BB1_10:
	setp.eq.s32 	%p9, %r21, 0;
	@%p9 bra 	$L__BB1_15;
	setp.eq.s32 	%p10, %r21, 1;
	@%p10 bra 	$L__BB1_13;
	mad.lo.s32 	%r47, %r62, %r26, %r3;
	mul.wide.s32 	%rd53, %r47, 4;
	add.s64 	%rd54, %rd3, %rd53;
	ld.global.f32 	%f87, [%rd54];
	add.s32 	%r48, %r62, %r2;
	mad.lo.s32 	%r49, %r48, %r26, %r5;
	mul.wide.s32 	%rd55, %r49, 4;
	add.s64 	%rd56, %rd2, %rd55;
	ld.global.f32 	%f88, [%rd56];
	fma.rn.f32 	%f89, %f87, %f88, %f112;
	add.s32 	%r50, %r47, %r4;
	mul.wide.s32 	%rd57, %r50, 4;
	add.s64 	%rd58, %rd1, %rd57;
	ld.global.f32 	%f90, [%rd58];
	fma.rn.f32 	%f91, %f90, %f88, %f113;
	mul.wide.s32 	%rd59, %r26, 4;
	add.s64 	%rd60, %rd54, %rd59;
	ld.global.f32 	%f92, [%rd60];
	add.s64 	%rd61, %rd56, %rd59;
	ld.global.f32 	%f93, [%rd61];
	fma.rn.f32 	%f112, %f92, %f93, %f89;
	add.s64 	%rd62, %rd58, %rd59;
	ld.global.f32 	%f94, [%rd62];
	fma.rn.f32 	%f113, %f94, %f93, %f91;
	add.s32 	%r62, %r62, 2;
$L__BB1_13:
	and.b32  	%r51, %r6, 1;
	setp.eq.b32 	%p11, %r51, 1;
	not.pred 	%p12, %p11;
	@%p12 bra 	$L__BB1_15;
	mad.lo.s32 	%r52, %r62, %r26, %r3;
	mul.wide.s32 	%rd63, %r52, 4;
	add.s64 	%rd64, %rd3, %rd63;
	ld.global.f32 	%f95, [%rd64];
	add.s32 	%r53, %r62, %r2;
	mad.lo.s32 	%r54, %r53, %r26, %r5;
	mul.wide.s32 	%rd65, %r54, 4;
	add.s64 	%rd66, %rd2, %rd65;
	ld.global.f32 	%f96, [%rd66];
	fma.rn.f32 	%f112, %f95, %f96, %f112;
	add.s32 	%r55, %r52, %r4;
	mul.wide.s32 	%rd67, %r55, 4;
	add.s64 	%rd68, %rd1, %rd67;
	ld.global.f32 	%f97, [%rd68];
	fma.rn.f32 	%f113, %f97, %f96, %f113;
$L__BB1_15:
	ld.param.u64 	%rd74, [_Z15backward_kernelIfEviiiPKT_S2_S2_PS0_S3__param_6];
	mad.lo.s32 	%r56, %r26, %r2, %r5;
	cvta.to.global.u64 	%rd69, %rd5;
	mul.wide.s32 	%rd70, %r56, 4;
	add.s64 	%rd71, %rd69, %rd70;
	st.global.f32 	[%rd71], %f112;
	cvta.to.global.u64 	%rd72, %rd74;
	add.s64 	%rd73, %rd72, %rd70;
	st.global.f32 	[%rd73], %f113;
$L__BB1_16:
	ret;

}


// ===== COMPILED SASS (sm_100) =====

	.target	sm_100

	.elftype	@"ET_EXEC"


//--------------------- .note.nv.tkinfo           --------------------------
	.section	.note.nv.tkinfo,"",@"SHT_NOTE"
	.sectionflags	@"SHF_NOTE_NV_TKINFO"
	.tkinfo
        /*0018*/ 	.word	0x00000002
        /*0030*/ 	.string	""
        /*0030*/ 	.string	"ptxas"
        /*0030*/ 	.string	"Cuda compilation tools, release 13.0, V13.0.88"
        /*0030*/ 	.string	"Build cuda_13.0.r13.0/compiler.36424714_0"
        /*0030*/ 	.string	"-arch sm_100 -m 64 "



//--------------------- .note.nv.cuinfo           --------------------------
	.section	.note.nv.cuinfo,"",@"SHT_NOTE"
	.sectionflags	@"SHF_NOTE_NV_CUINFO"
        /*0018*/ 	.short	0x0002
        /*001a*/ 	.short	0x0064
        /*001c*/ 	.short	0x0082
	.zero		2


//--------------------- .nv.info                  --------------------------
	.section	.nv.info,"",@"SHT_CUDA_INFO"
	.align	4


	//----- nvinfo : EIATTR_REGCOUNT
	.align		4
        /*0000*/ 	.byte	0x04, 0x2f
        /*0002*/ 	.short	(.L_1 - .L_0)
	.align		4
.L_0:
        /*0004*/ 	.word	index@(_Z12lower_kernelIfEviiiPKT_S2_PS0_)
        /*0008*/ 	.word	0x00000020


	//----- nvinfo : EIATTR_FRAME_SIZE
	.align		4
.L_1:
        /*000c*/ 	.byte	0x04, 0x11
        /*000e*/ 	.short	(.L_3 - .L_2)
	.align		4
.L_2:
        /*0010*/ 	.word	index@(_Z12lower_kernelIfEviiiPKT_S2_PS0_)
        /*0014*/ 	.word	0x00000000


	//----- nvinfo : EIATTR_REGCOUNT
	.align		4
.L_3:
        /*0018*/ 	.byte	0x04, 0x2f
        /*001a*/ 	.short	(.L_5 - .L_4)
	.align		4
.L_4:
        /*001c*/ 	.word	index@(_Z15backward_kernelIfEviiiPKT_S2_S2_PS0_S3_)
        /*0020*/ 	.word	0x00000020


	//----- nvinfo : EIATTR_FRAME_SIZE
	.align		4
.L_5:
        /*0024*/ 	.byte	0x04, 0x11
        /*0026*/ 	.short	(.L_7 - .L_6)
	.align		4
.L_6:
        /*0028*/ 	.word	index@(_Z15backward_kernelIfEviiiPKT_S2_S2_PS0_S3_)
        /*002c*/ 	.word	0x00000000


	//----- nvinfo : EIATTR_MIN_STACK_SIZE
	.align		4
.L_7:
        /*0030*/ 	.byte	0x04, 0x12
        /*0032*/ 	.short	(.L_9 - .L_8)
	.align		4
.L_8:
        /*0034*/ 	.word	index@(_Z15backward_kernelIfEviiiPKT_S2_S2_PS0_S3_)
        /*0038*/ 	.word	0x00000000


	//----- nvinfo : EIATTR_MIN_STACK_SIZE
	.align		4
.L_9:
        /*003c*/ 	.byte	0x04, 0x12
        /*003e*/ 	.short	(.L_11 - .L_10)
	.align		4
.L_10:
        /*0040*/ 	.word	index@(_Z12lower_kernelIfEviiiPKT_S2_PS0_)
        /*0044*/ 	.word	0x00000000
.L_11:


//--------------------- .nv.compat                --------------------------
	.section	.nv.compat,"",@"SHT_CUDA_COMPAT_INFO"
	.align	4
        /*0000*/ 	.byte	0x02, 0x09, 0x00, 0x00, 0x02, 0x02, 0x01, 0x00, 0x02, 0x05, 0x05, 0x00, 0x03, 0x07, 0x01, 0x01
        /*0010*/ 	.byte	0x02, 0x03, 0x00, 0x00, 0x02, 0x06, 0x01, 0x00, 0x04, 0x0b, 0x08, 0x00, 0x09, 0x00, 0x00, 0x00
        /*0020*/ 	.byte	0x00, 0x00, 0x00, 0x00


//--------------------- .nv.info._Z15backward_kernelIfEviiiPKT_S2_S2_PS0_S3_ --------------------------
	.section	.nv.info._Z15backward_kernelIfEviiiPKT_S2_S2_PS0_S3_,"",@"SHT_CUDA_INFO"
	.sectionflags	@""
	.align	4


	//----- nvinfo : EIATTR_CUDA_API_VERSION
	.align		4
        /*0000*/ 	.byte	0x04, 0x37
        /*0002*/ 	.short	(.L_13 - .L_12)
.L_12:
        /*0004*/ 	.word	0x00000082


	//----- nvinfo : EIATTR_KPARAM_INFO
	.align		4
.L_13:
        /*0008*/ 	.byte	0x04, 0x17
        /*000a*/ 	.short	(.L_15 - .L_14)
.L_14:
        /*000c*/ 	.word	0x00000000
        /*0010*/ 	.short	0x0007
        /*0012*/ 	.short	0x0030
        /*0014*/ 	.byte	0x00, 0xf5, 0x21, 0x00


	//----- nvinfo : EIATTR_KPARAM_INFO
	.align		4
.L_15:
        /*0018*/ 	.byte	0x04, 0x17
        /*001a*/ 	.short	(.L_17 - .L_16)
.L_16:
        /*001c*/ 	.word	0x00000000
        /*0020*/ 	.short	0x0006
        /*0022*/ 	.short	0x0028
        /*0024*/ 	.byte	0x00, 0xf5, 0x21, 0x00


	//----- nvinfo : EIATTR_KPARAM_INFO
	.align		4
.L_17:
        /*0028*/ 	.byte	0x04, 0x17
        /*002a*/ 	.short	(.L_19 - .L_18)
.L_18:
        /*002c*/ 	.word	0x00000000
        /*0030*/ 	.short	0x0005
        /*0032*/ 	.short	0x0020
        /*0034*/ 	.byte	0x00, 0xf5, 0x21, 0x00


	//----- nvinfo : EIATTR_KPARAM_INFO
	.align		4
.L_19:
        /*0038*/ 	.byte	0x04, 0x17
        /*003a*/ 	.short	(.L_21 - .L_20)
.L_20:
        /*003c*/ 	.word	0x00000000
        /*0040*/ 	.short	0x0004
        /*0042*/ 	.short	0x0018
        /*0044*/ 	.byte	0x00, 0xf5, 0x21, 0x00


	//----- nvinfo : EIATTR_KPARAM_INFO
	.align		4
.L_21:
        /*0048*/ 	.byte	0x04, 0x17
        /*004a*/ 	.short	(.L_23 - .L_22)
.L_22:
        /*004c*/ 	.word	0x00000000
        /*0050*/ 	.short	0x0003
        /*0052*/ 	.short	0x0010
        /*0054*/ 	.byte	0x00, 0xf5, 0x21, 0x00


	//----- nvinfo : EIATTR_KPARAM_INFO
	.align		4
.L_23:
        /*0058*/ 	.byte	0x04, 0x17
        /*005a*/ 	.short	(.L_25 - .L_24)
.L_24:
        /*005c*/ 	.word	0x00000000
        /*0060*/ 	.short	0x0002
        /*0062*/ 	.short	0x0008
        /*0064*/ 	.byte	0x00, 0xf0, 0x11, 0x00


	//----- nvinfo : EIATTR_KPARAM_INFO
	.align		4
.L_25:
        /*0068*/ 	.byte	0x04, 0x17
        /*006a*/ 	.short	(.L_27 - .L_26)
.L_26:
        /*006c*/ 	.word	0x00000000
        /*0070*/ 	.short	0x0001
        /*0072*/ 	.short	0x0004
        /*0074*/ 	.byte	0x00, 0xf0, 0x11, 0x00


	//----- nvinfo : EIATTR_KPARAM_INFO
	.align		4
.L_27:
        /*0078*/ 	.byte	0x04, 0x17
        /*007a*/ 	.short	(.L_29 - .L_28)
.L_28:
        /*007c*/ 	.word	0x00000000
        /*0080*/ 	.short	0x0000
        /*0082*/ 	.short	0x0000
        /*0084*/ 	.byte	0x00, 0xf0, 0x11, 0x00


	//----- nvinfo : EIATTR_SPARSE_MMA_MASK
	.align		4
.L_29:
        /*0088*/ 	.byte	0x03, 0x50
        /*008a*/ 	.short	0x0000


	//----- nvinfo : EIATTR_MAXREG_COUNT
	.align		4
        /*008c*/ 	.byte	0x03, 0x1b
        /*008e*/ 	.short	0x00ff


	//----- nvinfo : EIATTR_MERCURY_ISA_VERSION
	.align		4
        /*0090*/ 	.byte	0x03, 0x5f
        /*0092*/ 	.short	0x0101


	//----- nvinfo : EIATTR_VRC_CTA_INIT_COUNT
	.align		4
        /*0094*/ 	.byte	0x02, 0x4a
	.zero		1
	.zero		1


	//----- nvinfo : EIATTR_EXIT_INSTR_OFFSETS
	.align		4
        /*0098*/ 	.byte	0x04, 0x1c
        /*009a*/ 	.short	(.L_31 - .L_30)


	//   ....[0]....
.L_30:
        /*009c*/ 	.word	0x00000070


	//   ....[1]....
        /*00a0*/ 	.word	0x000000e0


	//   ....[2]....
        /*00a4*/ 	.word	0x00000150


	//   ....[3]....
        /*00a8*/ 	.word	0x00000e00


	//----- nvinfo : EIATTR_CRS_STACK_SIZE
	.align		4
.L_31:
        /*00ac*/ 	.byte	0x04, 0x1e
        /*00ae*/ 	.short	(.L_33 - .L_32)
.L_32:
        /*00b0*/ 	.word	0x00000000


	//----- nvinfo : EIATTR_CBANK_PARAM_SIZE
	.align		4
.L_33:
        /*00b4*/ 	.byte	0x03, 0x19
        /*00b6*/ 	.short	0x0038


	//----- nvinfo : EIATTR_PARAM_CBANK
	.align		4
        /*00b8*/ 	.byte	0x04, 0x0a
        /*00ba*/ 	.short	(.L_35 - .L_34)
	.align		4
.L_34:
        /*00bc*/ 	.word	index@(.nv.constant0._Z15backward_kernelIfEviiiPKT_S2_S2_PS0_S3_)
        /*00c0*/ 	.short	0x0380
        /*00c2*/ 	.short	0x0038


	//----- nvinfo : EIATTR_SW_WAR
	.align		4
.L_35:
        /*00c4*/ 	.byte	0x04, 0x36
        /*00c6*/ 	.short	(.L_37 - .L_36)
.L_36:
        /*00c8*/ 	.word	0x00000008
.L_37:


//--------------------- .nv.info._Z12lower_kernelIfEviiiPKT_S2_PS0_ --------------------------
	.section	.nv.info._Z12lower_kernelIfEviiiPKT_S2_PS0_,"",@"SHT_CUDA_INFO"
	.sectionflags	@""
	.align	4


	//----- nvinfo : EIATTR_CUDA_API_VERSION
	.align		4
        /*0000*/ 	.byte	0x04, 0x37
        /*0002*/ 	.short	(.L_39 - .L_38)
.L_38:
        /*0004*/ 	.word	0x00000082


	//----- nvinfo : EIATTR_KPARAM_INFO
	.align		4
.L_39:
        /*0008*/ 	.byte	0x04, 0x17
        /*000a*/ 	.short	(.L_41 - .L_40)
.L_40:
        /*000c*/ 	.word	0x00000000
        /*0010*/ 	.short	0x0005
        /*0012*/ 	.short	0x0020
        /*0014*/ 	.byte	0x00, 0xf5, 0x21, 0x00


	//----- nvinfo : EIATTR_KPARAM_INFO
	.align		4
.L_41:
        /*0018*/ 	.byte	0x04, 0x17
        /*001a*/ 	.short	(.L_43 - .L_42)
.L_42:
        /*001c*/ 	.word	0x00000000
        /*0020*/ 	.short	0x0004
        /*0022*/ 	.short	0x0018
        /*0024*/ 	.byte	0x00, 0xf5, 0x21, 0x00


	//----- nvinfo : EIATTR_KPARAM_INFO
	.align		4
.L_43:
        /*0028*/ 	.byte	0x04, 0x17
        /*002a*/ 	.short	(.L_45 - .L_44)
.L_44:
        /*002c*/ 	.word	0x00000000
        /*0030*/ 	.short	0x0003
        /*0032*/ 	.short	0x0010
        /*0034*/ 	.byte	0x00, 0xf5, 0x21, 0x00


	//----- nvinfo : EIATTR_KPARAM_INFO
	.align		4
.L_45:
        /*0038*/ 	.byte	0x04, 0x17
        /*003a*/ 	.short	(.L_47 - .L_46)
.L_46:
        /*003c*/ 	.word	0x00000000
        /*0040*/ 	.short	0x0002
        /*0042*/ 	.short	0x0008
        /*0044*/ 	.byte	0x00, 0xf0, 0x11, 0x00


	//----- nvinfo : EIATTR_KPARAM_INFO
	.align		4
.L_47:
        /*0048*/ 	.byte	0x04, 0x17
        /*004a*/ 	.short	(.L_49 - .L_48)
.L_48:
        /*004c*/ 	.word	0x00000000
        /*0050*/ 	.short	0x0001
        /*0052*/ 	.short	0x0004
        /*0054*/ 	.byte	0x00, 0xf0, 0x11, 0x00


	//----- nvinfo : EIATTR_KPARAM_INFO
	.align		4
.L_49:
        /*0058*/ 	.byte	0x04, 0x17
        /*005a*/ 	.short	(.L_51 - .L_50)
.L_50:
        /*005c*/ 	.word	0x00000000
        /*0060*/ 	.short	0x0000
        /*0062*/ 	.short	0x0000
        /*0064*/ 	.byte	0x00, 0xf0, 0x11, 0x00


	//----- nvinfo : EIATTR_SPARSE_MMA_MASK
	.align		4
.L_51:
        /*0068*/ 	.byte	0x03, 0x50
        /*006a*/ 	.short	0x0000


	//----- nvinfo : EIATTR_MAXREG_COUNT
	.align		4
        /*006c*/ 	.byte	0x03, 0x1b
        /*006e*/ 	.short	0x00ff


	//----- nvinfo : EIATTR_MERCURY_ISA_VERSION
	.align		4
        /*0070*/ 	.byte	0x03, 0x5f
        /*0072*/ 	.short	0x0101


	//----- nvinfo : EIATTR_VRC_CTA_INIT_COUNT
	.align		4
        /*0074*/ 	.byte	0x02, 0x4a
	.zero		1
	.zero		1


	//----- nvinfo : EIATTR_EXIT_INSTR_OFFSETS
	.align		4
        /*0078*/ 	.byte	0x04, 0x1c
        /*007a*/ 	.short	(.L_53 - .L_52)


	//   ....[0]....
.L_52:
        /*007c*/ 	.word	0x00000070


	//   ....[1]....
        /*0080*/ 	.word	0x000000e0


	//   ....[2]....
        /*0084*/ 	.word	0x00000150


	//   ....[3]....
        /*0088*/ 	.word	0x00000bd0


	//----- nvinfo : EIATTR_CRS_STACK_SIZE
	.align		4
.L_53:
        /*008c*/ 	.byte	0x04, 0x1e
        /*008e*/ 	.short	(.L_55 - .L_54)
.L_54:
        /*0090*/ 	.word	0x00000000


	//----- nvinfo : EIATTR_CBANK_PARAM_SIZE
	.align		4
.L_55:
        /*0094*/ 	.byte	0x03, 0x19
        /*0096*/ 	.short	0x0028


	//----- nvinfo : EIATTR_PARAM_CBANK
	.align		4
        /*0098*/ 	.byte	0x04, 0x0a
        /*009a*/ 	.short	(.L_57 - .L_56)
	.align		4
.L_56:
        /*009c*/ 	.word	index@(.nv.constant0._Z12lower_kernelIfEviiiPKT_S2_PS0_)
        /*00a0*/ 	.short	0x0380
        /*00a2*/ 	.short	0x0028


	//----- nvinfo : EIATTR_SW_WAR
	.align		4
.L_57:
        /*00a4*/ 	.byte	0x04, 0x36
        /*00a6*/ 	.short	(.L_59 - .L_58)
.L_58:
        /*00a8*/ 	.word	0x00000008
.L_59:


//--------------------- .nv.callgraph             --------------------------
	.section	.nv.callgraph,"",@"SHT_CUDA_CALLGRAPH"
	.align	4
	.sectionentsize	8
	.align		4
        /*0000*/ 	.word	0x00000000
	.align		4
        /*0004*/ 	.word	0xffffffff
	.align		4
        /*0008*/ 	.word	0x00000000
	.align		4
        /*000c*/ 	.word	0xfffffffe
	.align		4
        /*0010*/ 	.word	0x00000000
	.align		4
        /*0014*/ 	.word	0xfffffffd
	.align		4
        /*0018*/ 	.word	0x00000000
	.align		4
        /*001c*/ 	.word	0xfffffffc


//--------------------- .text._Z15backward_kernelIfEviiiPKT_S2_S2_PS0_S3_ --------------------------
	.section	.text._Z15backward_kernelIfEviiiPKT_S2_S2_PS0_S3_,"ax",@progbits
	.align	128
        .global         _Z15backward_kernelIfEviiiPKT_S2_S2_PS0_S3_
        .type           _Z15backward_kernelIfEviiiPKT_S2_S2_PS0_S3_,@function
        .size           _Z15backward_kernelIfEviiiPKT_S2_S2_PS0_S3_,(.L_x_18 - _Z15backward_kernelIfEviiiPKT_S2_S2_PS0_S3_)
        .other          _Z15backward_kernelIfEviiiPKT_S2_S2_PS0_S3_,@"STO_CUDA_ENTRY STV_DEFAULT"
_Z15backward_kernelIfEviiiPKT_S2_S2_PS0_S3_:
.text._Z15backward_kernelIfEviiiPKT_S2_S2_PS0_S3_:
[----:B------:R-:W-:Y:S01]  /*0000*/  LDC R1, c[0x0][0x37c] ;  /* 0x0000df00ff017b82 */ /* 0x000fe20000000800 */
[----:B------:R-:W0:Y:S07]  /*0010*/  S2R R3, SR_TID.X ;  /* 0x0000000000037919 */ /* 0x000e2e0000002100 */
[----:B------:R-:W0:Y:S01]  /*0020*/  S2UR UR4, SR_CTAID.X ;  /* 0x00000000000479c3 */ /* 0x000e220000002500 */
[----:B------:R-:W1:Y:S07]  /*0030*/  LDCU UR5, c[0x0][0x380] ;  /* 0x00007000ff0577ac */ /* 0x000e6e0008000800 */
[----:B------:R-:W0:Y:S02]  /*0040*/  LDC R6, c[0x0][0x360] ;  /* 0x0000d800ff067b82 */ /* 0x000e240000000800 */
[----:B0-----:R-:W-:-:S05]  /*0050*/  IMAD R6, R6, UR4, R3 ;  /* 0x0000000406067c24 */ /* 0x001fca000f8e0203 */
[----:B-1----:R-:W-:-:S13]  /*0060*/  ISETP.GE.AND P0, PT, R6, UR5, PT ;  /* 0x0000000506007c0c */ /* 0x002fda000bf06270 */
[----:B------:R-:W-:Y:S05]  /*0070*/  @P0 EXIT ;  /* 0x000000000000094d */ /* 0x000fea0003800000 */
[----:B------:R-:W0:Y:S01]  /*0080*/  S2R R3, SR_TID.Y ;  /* 0x0000000000037919 */ /* 0x000e220000002200 */
[----:B------:R-:W0:Y:S01]  /*0090*/  S2UR UR4, SR_CTAID.Y ;  /* 0x00000000000479c3 */ /* 0x000e220000002600 */
[----:B------:R-:W1:Y:S07]  /*00a0*/  LDCU UR6, c[0x0][0x388] ;  /* 0x00007100ff0677ac */ /* 0x000e6e0008000800 */
[----:B------:R-:W0:Y:S02]  /*00b0*/  LDC R0, c[0x0][0x364] ;  /* 0x0000d900ff007b82 */ /* 0x000e240000000800 */
[----:B0-----:R-:W-:-:S05]  /*00c0*/  IMAD R0, R0, UR4, R3 ;  /* 0x0000000400007c24 */ /* 0x001fca000f8e0203 */
[----:B-1----:R-:W-:-:S13]  /*00d0*/  ISETP.GE.AND P0, PT, R0, UR6, PT ;  /* 0x0000000600007c0c */ /* 0x002fda000bf06270 */
[----:B------:R-:W-:Y:S05]  /*00e0*/  @P0 EXIT ;  /* 0x000000000000094d */ /* 0x000fea0003800000 */
[----:B------:R-:W0:Y:S01]  /*00f0*/  S2R R5, SR_TID.Z ;  /* 0x0000000000057919 */ /* 0x000e220000002300 */
[----:B------:R-:W0:Y:S08]  /*0100*/  S2UR UR4, SR_CTAID.Z ;  /* 0x00000000000479c3 */ /* 0x000e300000002700 */
[----:B------:R-:W0:Y:S08]  /*0110*/  LDC R2, c[0x0][0x368] ;  /* 0x0000da00ff027b82 */ /* 0x000e300000000800 */
[----:B------:R-:W1:Y:S01]  /*0120*/  LDC R3, c[0x0][0x384] ;  /* 0x0000e100ff037b82 */ /* 0x000e620000000800 */
[----:B0-----:R-:W-:-:S05]  /*0130*/  IMAD R2, R2, UR4, R5 ;  /* 0x0000000402027c24 */ /* 0x001fca000f8e0205 */
[----:B-1----:R-:W-:-:S13]  /*0140*/  ISETP.GE.AND P0, PT, R2, R3, PT ;  /* 0x000000030200720c */ /* 0x002fda0003f06270 */
[----:B------:R-:W-:Y:S05]  /*0150*/  @P0 EXIT ;  /* 0x000000000000094d */ /* 0x000fea0003800000 */
[----:B------:R-:W-:Y:S01]  /*0160*/  IADD3 R4, PT, PT, -R0, UR6, RZ ;  /* 0x0000000600047c10 */ /* 0x000fe2000fffe1ff */
[----:B------:R-:W-:Y:S01]  /*0170*/  IMAD R5, R6, R3, RZ ;  /* 0x0000000306057224 */ /* 0x000fe200078e02ff */
[----:B------:R-:W0:Y:S01]  /*0180*/  LDCU.64 UR4, c[0x0][0x358] ;  /* 0x00006b00ff0477ac */ /* 0x000e220008000a00 */
[----:B------:R-:W-:Y:S01]  /*0190*/  BSSY.RECONVERGENT B0, `(.L_x_0) ;  /* 0x00000bf000007945 */ /* 0x000fe20003800200 */
[----:B------:R-:W-:Y:S01]  /*01a0*/  ISETP.GE.AND P0, PT, R4, 0x1, PT ;  /* 0x000000010400780c */ /* 0x000fe20003f06270 */
[----:B------:R-:W-:Y:S01]  /*01b0*/  HFMA2 R11, -RZ, RZ, 0, 0 ;  /* 0x00000000ff0b7431 */ /* 0x000fe200000001ff */
[----:B------:R-:W-:Y:S01]  /*01c0*/  MOV R9, RZ ;  /* 0x000000ff00097202 */ /* 0x000fe20000000f00 */
[----:B------:R-:W-:-:S10]  /*01d0*/  IMAD R10, R5, UR6, R2 ;  /* 0x00000006050a7c24 */ /* 0x000fd4000f8e0202 */
[----:B------:R-:W-:Y:S05]  /*01e0*/  @!P0 BRA `(.L_x_1) ;  /* 0x0000000800e48947 */ /* 0x000fea0003800000 */
[----:B------:R-:W-:Y:S01]  /*01f0*/  IADD3 R7, PT, PT, R0, -UR6, RZ ;  /* 0x8000000600077c10 */ /* 0x000fe2000fffe0ff */
[----:B------:R-:W-:Y:S01]  /*0200*/  BSSY.RECONVERGENT B1, `(.L_x_2) ;  /* 0x0000058000017945 */ /* 0x000fe20003800200 */
[----:B------:R-:W-:Y:S02]  /*0210*/  MOV R9, RZ ;  /* 0x000000ff00097202 */ /* 0x000fe40000000f00 */
[----:B------:R-:W-:Y:S02]  /*0220*/  ISETP.GT.U32.AND P0, PT, R7, -0x8, PT ;  /* 0xfffffff80700780c */ /* 0x000fe40003f04070 */
[----:B------:R-:W-:Y:S02]  /*0230*/  MOV R7, RZ ;  /* 0x000000ff00077202 */ /* 0x000fe40000000f00 */
[----:B------:R-:W-:-:S09]  /*0240*/  MOV R11, RZ ;  /* 0x000000ff000b7202 */ /* 0x000fd20000000f00 */
[----:B------:R-:W-:Y:S05]  /*0250*/  @P0 BRA `(.L_x_3) ;  /* 0x0000000400480947 */ /* 0x000fea0003800000 */
[----:B------:R-:W-:Y:S01]  /*0260*/  IMAD R6, R6, UR6, R0 ;  /* 0x0000000606067c24 */ /* 0x000fe2000f8e0200 */
[----:B------:R-:W-:Y:S01]  /*0270*/  LOP3.LUT R7, R4, 0x7ffffff8, RZ, 0xc0, !PT ;  /* 0x7ffffff804077812 */ /* 0x000fe200078ec0ff */
[----:B------:R-:W-:Y:S01]  /*0280*/  HFMA2 R9, -RZ, RZ, 0, 0 ;  /* 0x00000000ff097431 */ /* 0x000fe200000001ff */
[----:B------:R-:W-:Y:S01]  /*0290*/  BSSY.RECONVERGENT B2, `(.L_x_3) ;  /* 0x000004e000027945 */ /* 0x000fe20003800200 */
[----:B------:R-:W-:Y:S01]  /*02a0*/  IMAD R12, R6, R3, R2 ;  /* 0x00000003060c7224 */ /* 0x000fe200078e0202 */
[----:B------:R-:W-:Y:S02]  /*02b0*/  MOV R8, R2 ;  /* 0x0000000200087202 */ /* 0x000fe40000000f00 */
[----:B------:R-:W-:Y:S02]  /*02c0*/  MOV R14, R10 ;  /* 0x0000000a000e7202 */ /* 0x000fe40000000f00 */
[----:B------:R-:W-:-:S07]  /*02d0*/  IADD3 R6, PT, PT, -R7, RZ, RZ ;  /* 0x000000ff07067210 */ /* 0x000fce0007ffe1ff */
.L_x_4:
[----:B------:R-:W1:Y:S08]  /*02e0*/  LDC.64 R24, c[0x0][0x390] ;  /* 0x0000e400ff187b82 */ /* 0x000e700000000a00 */
[----:B------:R-:W2:Y:S08]  /*02f0*/  LDC.64 R22, c[0x0][0x3a0] ;  /* 0x0000e800ff167b82 */ /* 0x000eb00000000a00 */
[----:B------:R-:W3:Y:S01]  /*0300*/  LDC.64 R18, c[0x0][0x398] ;  /* 0x0000e600ff127b82 */ /* 0x000ee20000000a00 */
[----:B-1----:R-:W-:-:S05]  /*0310*/  IMAD.WIDE R24, R8, 0x4, R24 ;  /* 0x0000000408187825 */ /* 0x002fca00078e0218 */
[----:B0-----:R-:W4:Y:S01]  /*0320*/  LDG.E R20, desc[UR4][R24.64] ;  /* 0x0000000418147981 */ /* 0x001f22000c1e1900 */
[----:B--2---:R-:W-:-:S05]  /*0330*/  IMAD.WIDE R22, R12, 0x4, R22 ;  /* 0x000000040c167825 */ /* 0x004fca00078e0216 */
[----:B------:R-:W4:Y:S01]  /*0340*/  LDG.E R17, desc[UR4][R22.64] ;  /* 0x0000000416117981 */ /* 0x000f22000c1e1900 */
[----:B---3--:R-:W-:-:S05]  /*0350*/  IMAD.WIDE R18, R14, 0x4, R18 ;  /* 0x000000040e127825 */ /* 0x008fca00078e0212 */
[----:B------:R0:W2:Y:S01]  /*0360*/  LDG.E R15, desc[UR4][R18.64] ;  /* 0x00000004120f7981 */ /* 0x0000a2000c1e1900 */
[----:B------:R-:W-:-:S04]  /*0370*/  IMAD.WIDE R28, R3, 0x4, R24 ;  /* 0x00000004031c7825 */ /* 0x000fc800078e0218 */
[C---:B------:R-:W-:Y:S01]  /*0380*/  IMAD.WIDE R26, R3.reuse, 0x4, R22 ;  /* 0x00000004031a7825 */ /* 0x040fe200078e0216 */
[----:B------:R1:W3:Y:S03]  /*0390*/  LDG.E R24, desc[UR4][R28.64] ;  /* 0x000000041c187981 */ /* 0x0002e6000c1e1900 */
[C---:B0-----:R-:W-:Y:S01]  /*03a0*/  IMAD.WIDE R18, R3.reuse, 0x4, R18 ;  /* 0x0000000403127825 */ /* 0x041fe200078e0212 */
[----:B------:R0:W3:Y:S04]  /*03b0*/  LDG.E R13, desc[UR4][R26.64] ;  /* 0x000000041a0d7981 */ /* 0x0000e8000c1e1900 */
[----:B------:R5:W3:Y:S01]  /*03c0*/  LDG.E R16, desc[UR4][R18.64] ;  /* 0x0000000412107981 */ /* 0x000ae2000c1e1900 */
[----:B-1----:R-:W-:-:S04]  /*03d0*/  IMAD.WIDE R28, R3, 0x4, R28 ;  /* 0x00000004031c7825 */ /* 0x002fc800078e021c */
[----:B0-----:R-:W-:-:S05]  /*03e0*/  IMAD.WIDE R26, R3, 0x4, R26 ;  /* 0x00000004031a7825 */ /* 0x001fca00078e021a */
[----:B------:R-:W3:Y:S01]  /*03f0*/  LDG.E R22, desc[UR4][R26.64] ;  /* 0x000000041a167981 */ /* 0x000ee2000c1e1900 */
[----:B----4-:R-:W-:Y:S01]  /*0400*/  FFMA R23, R20, R17, R11 ;  /* 0x0000001114177223 */ /* 0x010fe2000000000b */
[----:B------:R-:W-:Y:S02]  /*0410*/  IMAD.WIDE R20, R3, 0x4, R18 ;  /* 0x0000000403147825 */ /* 0x000fe400078e0212 */
[----:B------:R0:W4:Y:S02]  /*0420*/  LDG.E R11, desc[UR4][R28.64] ;  /* 0x000000041c0b7981 */ /* 0x000124000c1e1900 */
[----:B--2---:R-:W-:Y:S02]  /*0430*/  FFMA R9, R17, R15, R9 ;  /* 0x0000000f11097223 */ /* 0x004fe40000000009 */
[----:B------:R1:W2:Y:S01]  /*0440*/  LDG.E R15, desc[UR4][R20.64] ;  /* 0x00000004140f7981 */ /* 0x0002a2000c1e1900 */
[----:B-----5:R-:W-:-:S04]  /*0450*/  IMAD.WIDE R18, R3, 0x4, R26 ;  /* 0x0000000403127825 */ /* 0x020fc800078e021a */
[----:B0-----:R-:W-:-:S04]  /*0460*/  IMAD.WIDE R28, R3, 0x4, R28 ;  /* 0x00000004031c7825 */ /* 0x001fc800078e021c */
[----:B---3--:R-:W-:Y:S01]  /*0470*/  FFMA R23, R24, R13, R23 ;  /* 0x0000000d18177223 */ /* 0x008fe20000000017 */
[----:B------:R-:W-:Y:S01]  /*0480*/  IMAD.WIDE R24, R3, 0x4, R20 ;  /* 0x0000000403187825 */ /* 0x000fe200078e0214 */
[----:B------:R-:W3:Y:S03]  /*0490*/  LDG.E R17, desc[UR4][R28.64] ;  /* 0x000000041c117981 */ /* 0x000ee6000c1e1900 */
[----:B------:R-:W-:Y:S02]  /*04a0*/  FFMA R13, R13, R16, R9 ;  /* 0x000000100d0d7223 */ /* 0x000fe40000000009 */
[----:B------:R-:W3:Y:S04]  /*04b0*/  LDG.E R9, desc[UR4][R18.64] ;  /* 0x0000000412097981 */ /* 0x000ee8000c1e1900 */
[----:B------:R0:W5:Y:S01]  /*04c0*/  LDG.E R16, desc[UR4][R24.64] ;  /* 0x0000000418107981 */ /* 0x000162000c1e1900 */
[----:B------:R-:W-:-:S04]  /*04d0*/  IMAD.WIDE R26, R3, 0x4, R28 ;  /* 0x00000004031a7825 */ /* 0x000fc800078e021c */
[C---:B-1----:R-:W-:Y:S02]  /*04e0*/  IMAD.WIDE R20, R3.reuse, 0x4, R26 ;  /* 0x0000000403147825 */ /* 0x042fe400078e021a */
[----:B------:R-:W5:Y:S02]  /*04f0*/  LDG.E R27, desc[UR4][R26.64] ;  /* 0x000000041a1b7981 */ /* 0x000f64000c1e1900 */
[----:B0-----:R-:W-:Y:S02]  /*0500*/  IMAD.WIDE R24, R3, 0x4, R24 ;  /* 0x0000000403187825 */ /* 0x001fe400078e0218 */
[----:B------:R0:W5:Y:S02]  /*0510*/  LDG.E R26, desc[UR4][R20.64] ;  /* 0x00000004141a7981 */ /* 0x000164000c1e1900 */
[----:B----4-:R-:W-:Y:S01]  /*0520*/  FFMA R11, R11, R22, R23 ;  /* 0x000000160b0b7223 */ /* 0x010fe20000000017 */
[----:B--2---:R-:W-:Y:S01]  /*0530*/  FFMA R15, R22, R15, R13 ;  /* 0x0000000f160f7223 */ /* 0x004fe2000000000d */
[----:B------:R-:W-:-:S04]  /*0540*/  IMAD.WIDE R22, R3, 0x4, R20 ;  /* 0x0000000403167825 */ /* 0x000fc800078e0214 */
[----:B0-----:R-:W-:-:S04]  /*0550*/  IMAD.WIDE R20, R3, 0x4, R18 ;  /* 0x0000000403147825 */ /* 0x001fc800078e0212 */
[----:B------:R-:W-:-:S04]  /*0560*/  IMAD.WIDE R18, R3, 0x4, R20 ;  /* 0x0000000403127825 */ /* 0x000fc800078e0214 */
[----:B------:R-:W-:-:S04]  /*0570*/  IMAD.WIDE R28, R3, 0x4, R22 ;  /* 0x00000004031c7825 */ /* 0x000fc800078e0216 */
[----:B---3--:R-:W-:Y:S01]  /*0580*/  FFMA R11, R17, R9, R11 ;  /* 0x00000009110b7223 */ /* 0x008fe2000000000b */
[----:B------:R-:W2:Y:S01]  /*0590*/  LDG.E R22, desc[UR4][R22.64] ;  /* 0x0000000416167981 */ /* 0x000ea2000c1e1900 */
[----:B-----5:R-:W-:Y:S01]  /*05a0*/  FFMA R9, R9, R16, R15 ;  /* 0x0000001009097223 */ /* 0x020fe2000000000f */
[C---:B------:R-:W-:Y:S02]  /*05b0*/  IMAD.WIDE R16, R3.reuse, 0x4, R18 ;  /* 0x0000000403107825 */ /* 0x040fe400078e0212 */
[----:B------:R-:W3:Y:S04]  /*05c0*/  LDG.E R13, desc[UR4][R28.64] ;  /* 0x000000041c0d7981 */ /* 0x000ee8000c1e1900 */
[----:B------:R-:W2:Y:S04]  /*05d0*/  LDG.E R15, desc[UR4][R16.64] ;  /* 0x00000004100f7981 */ /* 0x000ea8000c1e1900 */
[----:B------:R0:W4:Y:S04]  /*05e0*/  LDG.E R23, desc[UR4][R18.64] ;  /* 0x0000000412177981 */ /* 0x000128000c1e1900 */
[----:B------:R1:W5:Y:S01]  /*05f0*/  LDG.E R28, desc[UR4][R20.64] ;  /* 0x00000004141c7981 */ /* 0x000362000c1e1900 */
[----:B0-----:R-:W-:-:S03]  /*0600*/  IMAD.WIDE R18, R3, 0x4, R24 ;  /* 0x0000000403127825 */ /* 0x001fc600078e0218 */
[----:B------:R-:W3:Y:S01]  /*0610*/  LDG.E R25, desc[UR4][R24.64] ;  /* 0x0000000418197981 */ /* 0x000ee2000c1e1900 */
[----:B------:R-:W-:-:S04]  /*0620*/  IMAD.WIDE R16, R3, 0x4, R16 ;  /* 0x0000000403107825 */ /* 0x000fc800078e0210 */
[C---:B-1----:R-:W-:Y:S01]  /*0630*/  IMAD.WIDE R20, R3.reuse, 0x4, R18 ;  /* 0x0000000403147825 */ /* 0x042fe200078e0212 */
[----:B------:R-:W2:Y:S04]  /*0640*/  LDG.E R29, desc[UR4][R16.64] ;  /* 0x00000004101d7981 */ /* 0x000ea8000c1e1900 */
[----:B------:R-:W2:Y:S04]  /*0650*/  LDG.E R24, desc[UR4][R18.64] ;  /* 0x0000000412187981 */ /* 0x000ea8000c1e1900 */
[----:B------:R0:W2:Y:S02]  /*0660*/  LDG.E R16, desc[UR4][R20.64] ;  /* 0x0000000414107981 */ /* 0x0000a4000c1e1900 */
[----:B0-----:R-:W-:-:S06]  /*0670*/  IMAD.WIDE R20, R3, 0x4, R20 ;  /* 0x0000000403147825 */ /* 0x001fcc00078e0214 */
[----:B------:R-:W2:Y:S01]  /*0680*/  LDG.E R20, desc[UR4][R20.64] ;  /* 0x0000000414147981 */ /* 0x000ea2000c1e1900 */
[----:B------:R-:W-:-:S04]  /*0690*/  IADD3 R6, PT, PT, R6, 0x8, RZ ;  /* 0x0000000806067810 */ /* 0x000fc80007ffe0ff */
[----:B------:R-:W-:Y:S02]  /*06a0*/  ISETP.NE.AND P0, PT, R6, RZ, PT ;  /* 0x000000ff0600720c */ /* 0x000fe40003f05270 */
[C---:B------:R-:W-:Y:S02]  /*06b0*/  LEA R8, R3.reuse, R8, 0x3 ;  /* 0x0000000803087211 */ /* 0x040fe400078e18ff */
[C---:B------:R-:W-:Y:S02]  /*06c0*/  LEA R12, R3.reuse, R12, 0x3 ;  /* 0x0000000c030c7211 */ /* 0x040fe400078e18ff */
[----:B------:R-:W-:Y:S01]  /*06d0*/  LEA R14, R3, R14, 0x3 ;  /* 0x0000000e030e7211 */ /* 0x000fe200078e18ff */
[----:B-----5:R-:W-:-:S04]  /*06e0*/  FFMA R11, R27, R28, R11 ;  /* 0x0000001c1b0b7223 */ /* 0x020fc8000000000b */
[----:B----4-:R-:W-:Y:S01]  /*06f0*/  FFMA R11, R26, R23, R11 ;  /* 0x000000171a0b7223 */ /* 0x010fe2000000000b */
[----:B---3--:R-:W-:-:S03]  /*0700*/  FFMA R28, R28, R25, R9 ;  /* 0x000000191c1c7223 */ /* 0x008fc60000000009 */
[----:B--2---:R-:W-:Y:S01]  /*0710*/  FFMA R22, R22, R15, R11 ;  /* 0x0000000f16167223 */ /* 0x004fe2000000000b */
[----:B------:R-:W-:-:S03]  /*0720*/  FFMA R24, R23, R24, R28 ;  /* 0x0000001817187223 */ /* 0x000fc6000000001c */
[----:B------:R-:W-:Y:S01]  /*0730*/  FFMA R11, R13, R29, R22 ;  /* 0x0000001d0d0b7223 */ /* 0x000fe20000000016 */
[----:B------:R-:W-:-:S04]  /*0740*/  FFMA R24, R15, R16, R24 ;  /* 0x000000100f187223 */ /* 0x000fc80000000018 */
[----:B------:R-:W-:Y:S01]  /*0750*/  FFMA R9, R29, R20, R24 ;  /* 0x000000141d097223 */ /* 0x000fe20000000018 */
[----:B------:R-:W-:Y:S06]  /*0760*/  @P0 BRA `(.L_x_4) ;  /* 0xfffffff800dc0947 */ /* 0x000fec000383ffff */
[----:B------:R-:W-:Y:S05]  /*0770*/  BSYNC.RECONVERGENT B2 ;  /* 0x0000000000027941 */ /* 0x000fea0003800200 */
.L_x_3:
[----:B0-----:R-:W-:Y:S05]  /*0780*/  BSYNC.RECONVERGENT B1 ;  /* 0x0000000000017941 */ /* 0x001fea0003800200 */
.L_x_2:
[----:B------:R-:W-:-:S13]  /*0790*/  LOP3.LUT P0, R8, R4, 0x7, RZ, 0xc0, !PT ;  /* 0x0000000704087812 */ /* 0x000fda000780c0ff */
[----:B------:R-:W-:Y:S05]  /*07a0*/  @!P0 BRA `(.L_x_1) ;  /* 0x0000000400748947 */ /* 0x000fea0003800000 */
[----:B------:R-:W-:Y:S01]  /*07b0*/  ISETP.GE.U32.AND P0, PT, R8, 0x4, PT ;  /* 0x000000040800780c */ /* 0x000fe20003f06070 */
[----:B------:R-:W-:Y:S01]  /*07c0*/  BSSY.RECONVERGENT B1, `(.L_x_5) ;  /* 0x000002c000017945 */ /* 0x000fe20003800200 */
[----:B------:R-:W-:-:S04]  /*07d0*/  LOP3.LUT R6, R4, 0x3, RZ, 0xc0, !PT ;  /* 0x0000000304067812 */ /* 0x000fc800078ec0ff */
[----:B------:R-:W-:-:S07]  /*07e0*/  ISETP.NE.AND P1, PT, R6, RZ, PT ;  /* 0x000000ff0600720c */ /* 0x000fce0003f25270 */
[----:B------:R-:W-:Y:S06]  /*07f0*/  @!P0 BRA `(.L_x_6) ;  /* 0x0000000000a08947 */ /* 0x000fec0003800000 */
[----:B------:R-:W0:Y:S01]  /*0800*/  LDC.64 R14, c[0x0][0x390] ;  /* 0x0000e400ff0e7b82 */ /* 0x000e220000000a00 */
[----:B------:R-:W-:Y:S01]  /*0810*/  IADD3 R12, PT, PT, R0, R7, RZ ;  /* 0x00000007000c7210 */ /* 0x000fe20007ffe0ff */
[----:B------:R-:W-:-:S04]  /*0820*/  IMAD R8, R7, R3, R2 ;  /* 0x0000000307087224 */ /* 0x000fc800078e0202 */
[----:B------:R-:W-:Y:S02]  /*0830*/  IMAD R13, R12, R3, R10 ;  /* 0x000000030c0d7224 */ /* 0x000fe400078e020a */
[----:B------:R-:W1:Y:S01]  /*0840*/  LDC.64 R28, c[0x0][0x3a0] ;  /* 0x0000e800ff1c7b82 */ /* 0x000e620000000a00 */
[----:B------:R-:W-:-:S07]  /*0850*/  IMAD R19, R5, UR6, R8 ;  /* 0x0000000605137c24 */ /* 0x000fce000f8e0208 */
[----:B------:R-:W2:Y:S01]  /*0860*/  LDC.64 R16, c[0x0][0x398] ;  /* 0x0000e600ff107b82 */ /* 0x000ea20000000a00 */
[----:B0-----:R-:W-:-:S05]  /*0870*/  IMAD.WIDE R14, R8, 0x4, R14 ;  /* 0x00000004080e7825 */ /* 0x001fca00078e020e */
[----:B------:R0:W3:Y:S01]  /*0880*/  LDG.E R8, desc[UR4][R14.64] ;  /* 0x000000040e087981 */ /* 0x0000e2000c1e1900 */
[----:B-1----:R-:W-:-:S05]  /*0890*/  IMAD.WIDE R28, R13, 0x4, R28 ;  /* 0x000000040d1c7825 */ /* 0x002fca00078e021c */
[----:B------:R-:W3:Y:S01]  /*08a0*/  LDG.E R22, desc[UR4][R28.64] ;  /* 0x000000041c167981 */ /* 0x000ee2000c1e1900 */
[----:B--2---:R-:W-:-:S04]  /*08b0*/  IMAD.WIDE R16, R19, 0x4, R16 ;  /* 0x0000000413107825 */ /* 0x004fc800078e0210 */
[C---:B------:R-:W-:Y:S01]  /*08c0*/  IMAD.WIDE R18, R3.reuse, 0x4, R14 ;  /* 0x0000000403127825 */ /* 0x040fe200078e020e */
[----:B------:R-:W2:Y:S03]  /*08d0*/  LDG.E R25, desc[UR4][R16.64] ;  /* 0x0000000410197981 */ /* 0x000ea6000c1e1900 */
[C---:B------:R-:W-:Y:S01]  /*08e0*/  IMAD.WIDE R20, R3.reuse, 0x4, R28 ;  /* 0x0000000403147825 */ /* 0x040fe200078e021c */
[----:B------:R1:W4:Y:S03]  /*08f0*/  LDG.E R23, desc[UR4][R18.64] ;  /* 0x0000000412177981 */ /* 0x000326000c1e1900 */
[C---:B------:R-:W-:Y:S01]  /*0900*/  IMAD.WIDE R12, R3.reuse, 0x4, R16 ;  /* 0x00000004030c7825 */ /* 0x040fe200078e0210 */
[----:B------:R-:W4:Y:S03]  /*0910*/  LDG.E R24, desc[UR4][R20.64] ;  /* 0x0000000414187981 */ /* 0x000f26000c1e1900 */
[C---:B0-----:R-:W-:Y:S01]  /*0920*/  IMAD.WIDE R14, R3.reuse, 0x4, R20 ;  /* 0x00000004030e7825 */ /* 0x041fe200078e0214 */
[----:B------:R0:W5:Y:S03]  /*0930*/  LDG.E R27, desc[UR4][R12.64] ;  /* 0x000000040c1b7981 */ /* 0x000166000c1e1900 */
[C---:B-1----:R-:W-:Y:S01]  /*0940*/  IMAD.WIDE R18, R3.reuse, 0x4, R18 ;  /* 0x0000000403127825 */ /* 0x042fe200078e0212 */
[----:B------:R1:W5:Y:S04]  /*0950*/  LDG.E R29, desc[UR4][R14.64] ;  /* 0x000000040e1d7981 */ /* 0x000368000c1e1900 */
[----:B------:R-:W5:Y:S01]  /*0960*/  LDG.E R26, desc[UR4][R18.64] ;  /* 0x00000004121a7981 */ /* 0x000f62000c1e1900 */
[----:B0-----:R-:W-:-:S04]  /*0970*/  IMAD.WIDE R12, R3, 0x4, R12 ;  /* 0x00000004030c7825 */ /* 0x001fc800078e020c */
[C---:B-1----:R-:W-:Y:S01]  /*0980*/  IMAD.WIDE R14, R3.reuse, 0x4, R14 ;  /* 0x00000004030e7825 */ /* 0x042fe200078e020e */
[----:B------:R-:W5:Y:S03]  /*0990*/  LDG.E R28, desc[UR4][R12.64] ;  /* 0x000000040c1c7981 */ /* 0x000f66000c1e1900 */
[C---:B------:R-:W-:Y:S02]  /*09a0*/  IMAD.WIDE R16, R3.reuse, 0x4, R18 ;  /* 0x0000000403107825 */ /* 0x040fe400078e0212 */
[----:B------:R-:W5:Y:S02]  /*09b0*/  LDG.E R14, desc[UR4][R14.64] ;  /* 0x000000040e0e7981 */ /* 0x000f64000c1e1900 */
[----:B------:R-:W-:Y:S02]  /*09c0*/  IMAD.WIDE R20, R3, 0x4, R12 ;  /* 0x0000000403147825 */ /* 0x000fe400078e020c */
[----:B------:R-:W5:Y:S04]  /*09d0*/  LDG.E R17, desc[UR4][R16.64] ;  /* 0x0000000410117981 */ /* 0x000f68000c1e1900 */
[----:B------:R-:W5:Y:S01]  /*09e0*/  LDG.E R20, desc[UR4][R20.64] ;  /* 0x0000000414147981 */ /* 0x000f62000c1e1900 */
[----:B------:R-:W-:Y:S01]  /*09f0*/  IADD3 R7, PT, PT, R7, 0x4, RZ ;  /* 0x0000000407077810 */ /* 0x000fe20007ffe0ff */
[----:B---3--:R-:W-:Y:S01]  /*0a00*/  FFMA R8, R8, R22, R11 ;  /* 0x0000001608087223 */ /* 0x008fe2000000000b */
[----:B--2---:R-:W-:-:S03]  /*0a10*/  FFMA R25, R22, R25, R9 ;  /* 0x0000001916197223 */ /* 0x004fc60000000009 */
[----:B----4-:R-:W-:Y:S01]  /*0a20*/  FFMA R23, R23, R24, R8 ;  /* 0x0000001817177223 */ /* 0x010fe20000000008 */
[----:B-----5:R-:W-:-:S03]  /*0a30*/  FFMA R24, R24, R27, R25 ;  /* 0x0000001b18187223 */ /* 0x020fc60000000019 */
[----:B------:R-:W-:Y:S01]  /*0a40*/  FFMA R26, R26, R29, R23 ;  /* 0x0000001d1a1a7223 */ /* 0x000fe20000000017 */
[----:B------:R-:W-:-:S03]  /*0a50*/  FFMA R9, R29, R28, R24 ;  /* 0x0000001c1d097223 */ /* 0x000fc60000000018 */
[----:B------:R-:W-:Y:S01]  /*0a60*/  FFMA R11, R17, R14, R26 ;  /* 0x0000000e110b7223 */ /* 0x000fe2000000001a */
[----:B------:R-:W-:-:S07]  /*0a70*/  FFMA R9, R14, R20, R9 ;  /* 0x000000140e097223 */ /* 0x000fce0000000009 */
.L_x_6:
[----:B------:R-:W-:Y:S05]  /*0a80*/  BSYNC.RECONVERGENT B1 ;  /* 0x0000000000017941 */ /* 0x000fea0003800200 */
.L_x_5:
[----:B------:R-:W-:Y:S05]  /*0a90*/  @!P1 BRA `(.L_x_1) ;  /* 0x0000000000b89947 */ /* 0x000fea0003800000 */
[----:B------:R-:W-:Y:S01]  /*0aa0*/  ISETP.NE.AND P0, PT, R6, 0x1, PT ;  /* 0x000000010600780c */ /* 0x000fe20003f05270 */
[----:B------:R-:W-:Y:S01]  /*0ab0*/  BSSY.RECONVERGENT B1, `(.L_x_7) ;  /* 0x000001c000017945 */ /* 0x000fe20003800200 */
[----:B------:R-:W-:-:S04]  /*0ac0*/  LOP3.LUT R4, R4, 0x1, RZ, 0xc0, !PT ;  /* 0x0000000104047812 */ /* 0x000fc800078ec0ff */
[----:B------:R-:W-:-:S07]  /*0ad0*/  ISETP.NE.U32.AND P1, PT, R4, 0x1, PT ;  /* 0x000000010400780c */ /* 0x000fce0003f25070 */
        /* <DEDUP_REMOVED lines=8> */
[----:B0-----:R-:W-:-:S04]  /*0b60*/  IMAD.WIDE R16, R19, 0x4, R16 ;  /* 0x0000000413107825 */ /* 0x001fc800078e0210 */
[----:B-1----:R-:W-:Y:S02]  /*0b70*/  IMAD.WIDE R14, R4, 0x4, R14 ;  /* 0x00000004040e7825 */ /* 0x002fe400078e020e */
[----:B------:R-:W3:Y:S02]  /*0b80*/  LDG.E R4, desc[UR4][R16.64] ;  /* 0x0000000410047981 */ /* 0x000ee4000c1e1900 */
[----:B--2---:R-:W-:-:S04]  /*0b90*/  IMAD.WIDE R12, R21, 0x4, R12 ;  /* 0x00000004150c7825 */ /* 0x004fc800078e020c */
[----:B------:R-:W-:-:S04]  /*0ba0*/  IMAD.WIDE R18, R3, 0x4, R16 ;  /* 0x0000000403127825 */ /* 0x000fc800078e0210 */
[C---:B------:R-:W-:Y:S02]  /*0bb0*/  IMAD.WIDE R20, R3.reuse, 0x4, R14 ;  /* 0x0000000403147825 */ /* 0x040fe400078e020e */
[----:B------:R-:W3:Y:S02]  /*0bc0*/  LDG.E R14, desc[UR4][R14.64] ;  /* 0x000000040e0e7981 */ /* 0x000ee4000c1e1900 */
[----:B------:R-:W-:Y:S02]  /*0bd0*/  IMAD.WIDE R22, R3, 0x4, R12 ;  /* 0x0000000403167825 */ /* 0x000fe400078e020c */
[----:B------:R-:W2:Y:S04]  /*0be0*/  LDG.E R12, desc[UR4][R12.64] ;  /* 0x000000040c0c7981 */ /* 0x000ea8000c1e1900 */
[----:B------:R-:W4:Y:S04]  /*0bf0*/  LDG.E R18, desc[UR4][R18.64] ;  /* 0x0000000412127981 */ /* 0x000f28000c1e1900 */
[----:B------:R-:W4:Y:S04]  /*0c00*/  LDG.E R20, desc[UR4][R20.64] ;  /* 0x0000000414147981 */ /* 0x000f28000c1e1900 */
[----:B------:R-:W5:Y:S01]  /*0c10*/  LDG.E R22, desc[UR4][R22.64] ;  /* 0x0000000416167981 */ /* 0x000f62000c1e1900 */
[----:B------:R-:W-:Y:S01]  /*0c20*/  IADD3 R7, PT, PT, R7, 0x2, RZ ;  /* 0x0000000207077810 */ /* 0x000fe20007ffe0ff */
[----:B---3--:R-:W-:Y:S01]  /*0c30*/  FFMA R11, R14, R4, R11 ;  /* 0x000000040e0b7223 */ /* 0x008fe2000000000b */
[----:B--2---:R-:W-:-:S03]  /*0c40*/  FFMA R9, R4, R12, R9 ;  /* 0x0000000c04097223 */ /* 0x004fc60000000009 */
[----:B----4-:R-:W-:Y:S01]  /*0c50*/  FFMA R11, R20, R18, R11 ;  /* 0x00000012140b7223 */ /* 0x010fe2000000000b */
[----:B-----5:R-:W-:-:S07]  /*0c60*/  FFMA R9, R18, R22, R9 ;  /* 0x0000001612097223 */ /* 0x020fce0000000009 */
.L_x_8:
[----:B------:R-:W-:Y:S05]  /*0c70*/  BSYNC.RECONVERGENT B1 ;  /* 0x0000000000017941 */ /* 0x000fea0003800200 */
.L_x_7:
[----:B------:R-:W-:Y:S05]  /*0c80*/  @P1 BRA `(.L_x_1) ;  /* 0x00000000003c1947 */ /* 0x000fea0003800000 */
[----:B------:R-:W0:Y:S01]  /*0c90*/  LDC.64 R16, c[0x0][0x390] ;  /* 0x0000e400ff107b82 */ /* 0x000e220000000a00 */
[----:B------:R-:W-:Y:S01]  /*0ca0*/  IADD3 R4, PT, PT, R0, R7, RZ ;  /* 0x0000000700047210 */ /* 0x000fe20007ffe0ff */
[----:B------:R-:W-:-:S04]  /*0cb0*/  IMAD R2, R7, R3, R2 ;  /* 0x0000000307027224 */ /* 0x000fc800078e0202 */
[----:B------:R-:W-:Y:S02]  /*0cc0*/  IMAD R7, R4, R3, R10 ;  /* 0x0000000304077224 */ /* 0x000fe400078e020a */
[----:B------:R-:W1:Y:S01]  /*0cd0*/  LDC.64 R14, c[0x0][0x3a0] ;  /* 0x0000e800ff0e7b82 */ /* 0x000e620000000a00 */
[----:B------:R-:W-:-:S07]  /*0ce0*/  IMAD R5, R5, UR6, R2 ;  /* 0x0000000605057c24 */ /* 0x000fce000f8e0202 */
[----:B------:R-:W2:Y:S01]  /*0cf0*/  LDC.64 R12, c[0x0][0x398] ;  /* 0x0000e600ff0c7b82 */ /* 0x000ea20000000a00 */
[----:B0-----:R-:W-:-:S06]  /*0d00*/  IMAD.WIDE R16, R2, 0x4, R16 ;  /* 0x0000000402107825 */ /* 0x001fcc00078e0210 */
[----:B------:R-:W3:Y:S01]  /*0d10*/  LDG.E R16, desc[UR4][R16.64] ;  /* 0x0000000410107981 */ /* 0x000ee2000c1e1900 */
[----:B-1----:R-:W-:-:S06]  /*0d20*/  IMAD.WIDE R14, R7, 0x4, R14 ;  /* 0x00000004070e7825 */ /* 0x002fcc00078e020e */
[----:B------:R-:W3:Y:S01]  /*0d30*/  LDG.E R14, desc[UR4][R14.64] ;  /* 0x000000040e0e7981 */ /* 0x000ee2000c1e1900 */
[----:B--2---:R-:W-:-:S06]  /*0d40*/  IMAD.WIDE R12, R5, 0x4, R12 ;  /* 0x00000004050c7825 */ /* 0x004fcc00078e020c */
[----:B------:R-:W2:Y:S01]  /*0d50*/  LDG.E R12, desc[UR4][R12.64] ;  /* 0x000000040c0c7981 */ /* 0x000ea2000c1e1900 */
[----:B---3--:R-:W-:Y:S01]  /*0d60*/  FFMA R11, R16, R14, R11 ;  /* 0x0000000e100b7223 */ /* 0x008fe2000000000b */
[----:B--2---:R-:W-:-:S07]  /*0d70*/  FFMA R9, R14, R12, R9 ;  /* 0x0000000c0e097223 */ /* 0x004fce0000000009 */
.L_x_1:
[----:B0-----:R-:W-:Y:S05]  /*0d80*/  BSYNC.RECONVERGENT B0 ;  /* 0x0000000000007941 */ /* 0x001fea0003800200 */
.L_x_0:
[----:B------:R-:W0:Y:S01]  /*0d90*/  LDC.64 R4, c[0x0][0x3b0] ;  /* 0x0000ec00ff047b82 */ /* 0x000e220000000a00 */
[----:B------:R-:W-:-:S07]  /*0da0*/  IMAD R13, R0, R3, R10 ;  /* 0x00000003000d7224 */ /* 0x000fce00078e020a */
[----:B------:R-:W1:Y:S01]  /*0db0*/  LDC.64 R6, c[0x0][0x3a8] ;  /* 0x0000ea00ff067b82 */ /* 0x000e620000000a00 */
[----:B0-----:R-:W-:-:S05]  /*0dc0*/  IMAD.WIDE R2, R13, 0x4, R4 ;  /* 0x000000040d027825 */ /* 0x001fca00078e0204 */
[----:B------:R-:W-:Y:S01]  /*0dd0*/  STG.E desc[UR4][R2.64], R11 ;  /* 0x0000000b02007986 */ /* 0x000fe2000c101904 */
[----:B-1----:R-:W-:-:S05]  /*0de0*/  IMAD.WIDE R4, R13, 0x4, R6 ;  /* 0x000000040d047825 */ /* 0x002fca00078e0206 */
[----:B------:R-:W-:Y:S01]  /*0df0*/  STG.E desc[UR4][R4.64], R9 ;  /* 0x0000000904007986 */ /* 0x000fe2000c101904 */
[----:B------:R-:W-:Y:S05]  /*0e00*/  EXIT ;  /* 0x000000000000794d */ /* 0x000fea0003800000 */
.L_x_9:
[----:B------:R-:W-:-:S00]  /*0e10*/  BRA `(.L_x_9) ;  /* 0xfffffffc00fc7947 */ /* 0x000fc0000383ffff */
[----:B------:R-:W-:-:S00]  /*0e20*/  NOP ;  /* 0x0000000000007918 */ /* 0x000fc00000000000 */
        /* <DEDUP_REMOVED lines=13> */
.L_x_18:


//--------------------- .text._Z12lower_kernelIfEviiiPKT_S2_PS0_ --------------------------
	.section	.text._Z12lower_kernelIfEviiiPKT_S2_PS0_,"ax",@progbits
	.align	128
        .global         _Z12lower_kernelIfEviiiPKT_S2_PS0_
        .type           _Z12lower_kernelIfEviiiPKT_S2_PS0_,@function
        .size           _Z12lower_kernelIfEviiiPKT_S2_PS0_,(.L_x_19 - _Z12lower_kernelIfEviiiPKT_S2_PS0_)
        .other          _Z12lower_kernelIfEviiiPKT_S2_PS0_,@"STO_CUDA_ENTRY STV_DEFAULT"
_Z12lower_kernelIfEviiiPKT_S2_PS0_:
.text._Z12lower_kernelIfEviiiPKT_S2_PS0_:
        /* <DEDUP_REMOVED lines=22> */
[----:B------:R-:W-:Y:S01]  /*0160*/  ISETP.GE.U32.AND P0, PT, R0, 0x7, PT ;  /* 0x000000070000780c */ /* 0x000fe20003f06070 */
[----:B------:R-:W-:Y:S01]  /*0170*/  IMAD R5, R4, R3, RZ ;  /* 0x0000000304057224 */ /* 0x000fe200078e02ff */
[----:B------:R-:W-:Y:S01]  /*0180*/  IADD3 R4, PT, PT, R0, 0x1, RZ ;  /* 0x0000000100047810 */ /* 0x000fe20007ffe0ff */
[----:B------:R-:W0:Y:S01]  /*0190*/  LDCU.64 UR4, c[0x0][0x358] ;  /* 0x00006b00ff0477ac */ /* 0x000e220008000a00 */
[----:B------:R-:W-:Y:S01]  /*01a0*/  BSSY.RECONVERGENT B0, `(.L_x_10) ;  /* 0x0000053000007945 */ /* 0x000fe20003800200 */
[----:B------:R-:W-:Y:S02]  /*01b0*/  HFMA2 R9, -RZ, RZ, 0, 0 ;  /* 0x00000000ff097431 */ /* 0x000fe400000001ff */
[----:B------:R-:W-:Y:S01]  /*01c0*/  IMAD R8, R5, UR6, R2 ;  /* 0x0000000605087c24 */ /* 0x000fe2000f8e0202 */
[----:B------:R-:W-:Y:S02]  /*01d0*/  MOV R10, RZ ;  /* 0x000000ff000a7202 */ /* 0x000fe40000000f00 */
[----:B------:R-:W-:-:S03]  /*01e0*/  LOP3.LUT R5, R4, 0x7, RZ, 0xc0, !PT ;  /* 0x0000000704057812 */ /* 0x000fc600078ec0ff */
[----:B------:R-:W-:Y:S05]  /*01f0*/  @!P0 BRA `(.L_x_11) ;  /* 0x0000000400348947 */ /* 0x000fea0003800000 */
[C---:B------:R-:W-:Y:S01]  /*0200*/  IADD3 R7, PT, PT, R0.reuse, -0x1, RZ ;  /* 0xffffffff00077810 */ /* 0x040fe20007ffe0ff */
[----:B------:R-:W-:Y:S01]  /*0210*/  BSSY.RECONVERGENT B1, `(.L_x_11) ;  /* 0x000004b000017945 */ /* 0x000fe20003800200 */
[C---:B------:R-:W-:Y:S01]  /*0220*/  IADD3 R11, PT, PT, R0.reuse, -0x7, RZ ;  /* 0xfffffff9000b7810 */ /* 0x040fe20007ffe0ff */
[CCC-:B------:R-:W-:Y:S01]  /*0230*/  IMAD R25, R0.reuse, R3.reuse, R2.reuse ;  /* 0x0000000300197224 */ /* 0x1c0fe200078e0202 */
[C---:B------:R-:W-:Y:S01]  /*0240*/  IADD3 R12, PT, PT, R0.reuse, -0x6, RZ ;  /* 0xfffffffa000c7810 */ /* 0x040fe20007ffe0ff */
[-CC-:B------:R-:W-:Y:S01]  /*0250*/  IMAD R7, R7, R3.reuse, R2.reuse ;  /* 0x0000000307077224 */ /* 0x180fe200078e0202 */
[C---:B------:R-:W-:Y:S01]  /*0260*/  IADD3 R13, PT, PT, R0.reuse, -0x5, RZ ;  /* 0xfffffffb000d7810 */ /* 0x040fe20007ffe0ff */
[-CC-:B------:R-:W-:Y:S01]  /*0270*/  IMAD R11, R11, R3.reuse, R2.reuse ;  /* 0x000000030b0b7224 */ /* 0x180fe200078e0202 */
[----:B------:R-:W-:Y:S01]  /*0280*/  IADD3 R19, PT, PT, R0, -0x4, RZ ;  /* 0xfffffffc00137810 */ /* 0x000fe20007ffe0ff */
[-CC-:B------:R-:W-:Y:S01]  /*0290*/  IMAD R12, R12, R3.reuse, R2.reuse ;  /* 0x000000030c0c7224 */ /* 0x180fe200078e0202 */
[C---:B------:R-:W-:Y:S01]  /*02a0*/  IADD3 R21, PT, PT, R0.reuse, -0x3, RZ ;  /* 0xfffffffd00157810 */ /* 0x040fe20007ffe0ff */
[-CC-:B------:R-:W-:Y:S01]  /*02b0*/  IMAD R13, R13, R3.reuse, R2.reuse ;  /* 0x000000030d0d7224 */ /* 0x180fe200078e0202 */
[----:B------:R-:W-:Y:S01]  /*02c0*/  IADD3 R23, PT, PT, R0, -0x2, RZ ;  /* 0xfffffffe00177810 */ /* 0x000fe20007ffe0ff */
[-CC-:B------:R-:W-:Y:S01]  /*02d0*/  IMAD R19, R19, R3.reuse, R2.reuse ;  /* 0x0000000313137224 */ /* 0x180fe200078e0202 */
[----:B------:R-:W-:Y:S01]  /*02e0*/  LOP3.LUT R20, R4, 0xfffffff8, RZ, 0xc0, !PT ;  /* 0xfffffff804147812 */ /* 0x000fe200078ec0ff */
[-CC-:B------:R-:W-:Y:S01]  /*02f0*/  IMAD R21, R21, R3.reuse, R2.reuse ;  /* 0x0000000315157224 */ /* 0x180fe200078e0202 */
[----:B------:R-:W-:Y:S01]  /*0300*/  MOV R9, RZ ;  /* 0x000000ff00097202 */ /* 0x000fe20000000f00 */
[----:B------:R-:W-:Y:S01]  /*0310*/  IMAD R23, R23, R3, R2 ;  /* 0x0000000317177224 */ /* 0x000fe200078e0202 */
[----:B------:R-:W-:-:S02]  /*0320*/  MOV R6, R8 ;  /* 0x0000000800067202 */ /* 0x000fc40000000f00 */
[----:B------:R-:W-:Y:S02]  /*0330*/  LOP3.LUT R10, R4, 0x1ffffff8, RZ, 0xc0, !PT ;  /* 0x1ffffff8040a7812 */ /* 0x000fe400078ec0ff */
[----:B------:R-:W-:-:S07]  /*0340*/  IADD3 R20, PT, PT, -R20, RZ, RZ ;  /* 0x000000ff14147210 */ /* 0x000fce0007ffe1ff */
.L_x_12:
[----:B------:R-:W1:Y:S08]  /*0350*/  LDC.64 R16, c[0x0][0x390] ;  /* 0x0000e400ff107b82 */ /* 0x000e700000000a00 */
[----:B------:R-:W2:Y:S01]  /*0360*/  LDC.64 R14, c[0x0][0x398] ;  /* 0x0000e600ff0e7b82 */ /* 0x000ea20000000a00 */
[----:B-1----:R-:W-:-:S06]  /*0370*/  IMAD.WIDE.U32 R28, R25, 0x4, R16 ;  /* 0x00000004191c7825 */ /* 0x002fcc00078e0010 */
[----:B0-----:R-:W3:Y:S01]  /*0380*/  LDG.E R28, desc[UR4][R28.64] ;  /* 0x000000041c1c7981 */ /* 0x001ee2000c1e1900 */
[----:B--2---:R-:W-:-:S05]  /*0390*/  IMAD.WIDE R14, R6, 0x4, R14 ;  /* 0x00000004060e7825 */ /* 0x004fca00078e020e */
[----:B------:R0:W3:Y:S01]  /*03a0*/  LDG.E R18, desc[UR4][R14.64] ;  /* 0x000000040e127981 */ /* 0x0000e2000c1e1900 */
[----:B------:R-:W-:-:S05]  /*03b0*/  IMAD.WIDE R26, R3, 0x4, R14 ;  /* 0x00000004031a7825 */ /* 0x000fca00078e020e */
[----:B------:R1:W2:Y:S01]  /*03c0*/  LDG.E R22, desc[UR4][R26.64] ;  /* 0x000000041a167981 */ /* 0x0002a2000c1e1900 */
[----:B0-----:R-:W-:-:S05]  /*03d0*/  IMAD.WIDE.U32 R14, R23, 0x4, R16 ;  /* 0x00000004170e7825 */ /* 0x001fca00078e0010 */
[----:B------:R-:W4:Y:S01]  /*03e0*/  LDG.E R24, desc[UR4][R14.64] ;  /* 0x000000040e187981 */ /* 0x000f22000c1e1900 */
[----:B-1----:R-:W-:-:S05]  /*03f0*/  IMAD.WIDE R26, R3, 0x4, R26 ;  /* 0x00000004031a7825 */ /* 0x002fca00078e021a */
[----:B------:R-:W4:Y:S01]  /*0400*/  LDG.E R14, desc[UR4][R26.64] ;  /* 0x000000041a0e7981 */ /* 0x000f22000c1e1900 */
[----:B---3--:R-:W-:Y:S01]  /*0410*/  FFMA R9, R28, R18, R9 ;  /* 0x000000121c097223 */ /* 0x008fe20000000009 */
[----:B------:R-:W-:-:S05]  /*0420*/  IMAD.WIDE.U32 R28, R7, 0x4, R16 ;  /* 0x00000004071c7825 */ /* 0x000fca00078e0010 */
[----:B------:R0:W2:Y:S02]  /*0430*/  LDG.E R18, desc[UR4][R28.64] ;  /* 0x000000041c127981 */ /* 0x0000a4000c1e1900 */
[----:B0-----:R-:W-:-:S04]  /*0440*/  IMAD.WIDE R28, R3, 0x4, R26 ;  /* 0x00000004031c7825 */ /* 0x001fc800078e021a */
[----:B--2---:R-:W-:Y:S02]  /*0450*/  FFMA R9, R18, R22, R9 ;  /* 0x0000001612097223 */ /* 0x004fe40000000009 */
[----:B------:R0:W2:Y:S02]  /*0460*/  LDG.E R22, desc[UR4][R28.64] ;  /* 0x000000041c167981 */ /* 0x0000a4000c1e1900 */
[----:B----4-:R-:W-:Y:S01]  /*0470*/  FFMA R9, R24, R14, R9 ;  /* 0x0000000e18097223 */ /* 0x010fe20000000009 */
[----:B------:R-:W-:-:S05]  /*0480*/  IMAD.WIDE.U32 R14, R21, 0x4, R16 ;  /* 0x00000004150e7825 */ /* 0x000fca00078e0010 */
[----:B------:R1:W2:Y:S01]  /*0490*/  LDG.E R18, desc[UR4][R14.64] ;  /* 0x000000040e127981 */ /* 0x0002a2000c1e1900 */
[----:B0-----:R-:W-:-:S05]  /*04a0*/  IMAD.WIDE R28, R3, 0x4, R28 ;  /* 0x00000004031c7825 */ /* 0x001fca00078e021c */
[----:B------:R-:W3:Y:S01]  /*04b0*/  LDG.E R27, desc[UR4][R28.64] ;  /* 0x000000041c1b7981 */ /* 0x000ee2000c1e1900 */
[----:B-1----:R-:W-:-:S05]  /*04c0*/  IMAD.WIDE.U32 R14, R19, 0x4, R16 ;  /* 0x00000004130e7825 */ /* 0x002fca00078e0010 */
[----:B------:R0:W3:Y:S02]  /*04d0*/  LDG.E R24, desc[UR4][R14.64] ;  /* 0x000000040e187981 */ /* 0x0000e4000c1e1900 */
[----:B0-----:R-:W-:-:S04]  /*04e0*/  IMAD.WIDE R14, R3, 0x4, R28 ;  /* 0x00000004030e7825 */ /* 0x001fc800078e021c */
[----:B------:R-:W-:-:S04]  /*04f0*/  IMAD.WIDE.U32 R28, R12, 0x4, R16 ;  /* 0x000000040c1c7825 */ /* 0x000fc800078e0010 */
[----:B--2---:R-:W-:Y:S02]  /*0500*/  FFMA R18, R18, R22, R9 ;  /* 0x0000001612127223 */ /* 0x004fe40000000009 */
[----:B------:R-:W2:Y:S02]  /*0510*/  LDG.E R22, desc[UR4][R28.64] ;  /* 0x000000041c167981 */ /* 0x000ea4000c1e1900 */
[----:B---3--:R-:W-:Y:S01]  /*0520*/  FFMA R18, R24, R27, R18 ;  /* 0x0000001b18127223 */ /* 0x008fe20000000012 */
[--C-:B------:R-:W-:Y:S01]  /*0530*/  IMAD.WIDE.U32 R26, R13, 0x4, R16.reuse ;  /* 0x000000040d1a7825 */ /* 0x100fe200078e0010 */
[----:B------:R0:W3:Y:S03]  /*0540*/  LDG.E R24, desc[UR4][R14.64] ;  /* 0x000000040e187981 */ /* 0x0000e6000c1e1900 */
[----:B------:R-:W-:Y:S02]  /*0550*/  IMAD.WIDE.U32 R16, R11, 0x4, R16 ;  /* 0x000000040b107825 */ /* 0x000fe400078e0010 */
[----:B------:R-:W3:Y:S04]  /*0560*/  LDG.E R27, desc[UR4][R26.64] ;  /* 0x000000041a1b7981 */ /* 0x000ee8000c1e1900 */
[----:B------:R-:W4:Y:S01]  /*0570*/  LDG.E R16, desc[UR4][R16.64] ;  /* 0x0000000410107981 */ /* 0x000f22000c1e1900 */
[----:B0-----:R-:W-:-:S05]  /*0580*/  IMAD.WIDE R14, R3, 0x4, R14 ;  /* 0x00000004030e7825 */ /* 0x001fca00078e020e */
[----:B------:R-:W2:Y:S01]  /*0590*/  LDG.E R9, desc[UR4][R14.64] ;  /* 0x000000040e097981 */ /* 0x000ea2000c1e1900 */
[----:B------:R-:W-:-:S06]  /*05a0*/  IMAD.WIDE R28, R3, 0x4, R14 ;  /* 0x00000004031c7825 */ /* 0x000fcc00078e020e */
[----:B------:R-:W4:Y:S01]  /*05b0*/  LDG.E R28, desc[UR4][R28.64] ;  /* 0x000000041c1c7981 */ /* 0x000f22000c1e1900 */
[----:B------:R-:W-:-:S04]  /*05c0*/  IADD3 R20, PT, PT, R20, 0x8, RZ ;  /* 0x0000000814147810 */ /* 0x000fc80007ffe0ff */
[----:B------:R-:W-:Y:S02]  /*05d0*/  ISETP.NE.AND P0, PT, R20, RZ, PT ;  /* 0x000000ff1400720c */ /* 0x000fe40003f05270 */
[----:B------:R-:W-:Y:S01]  /*05e0*/  LEA R6, R3, R6, 0x3 ;  /* 0x0000000603067211 */ /* 0x000fe200078e18ff */
[----:B---3--:R-:W-:Y:S01]  /*05f0*/  FFMA R18, R27, R24, R18 ;  /* 0x000000181b127223 */ /* 0x008fe20000000012 */
[----:B------:R-:W-:-:S04]  /*0600*/  IADD3 R24, PT, PT, -R3, RZ, RZ ;  /* 0x000000ff03187210 */ /* 0x000fc80007ffe1ff */
[----:B------:R-:W-:Y:S01]  /*0610*/  LEA R7, R24, R7, 0x3 ;  /* 0x0000000718077211 */ /* 0x000fe200078e18ff */
[----:B--2---:R-:W-:Y:S01]  /*0620*/  FFMA R9, R22, R9, R18 ;  /* 0x0000000916097223 */ /* 0x004fe20000000012 */
[C---:B------:R-:W-:Y:S02]  /*0630*/  LEA R11, R24.reuse, R11, 0x3 ;  /* 0x0000000b180b7211 */ /* 0x040fe400078e18ff */
[C---:B------:R-:W-:Y:S02]  /*0640*/  LEA R12, R24.reuse, R12, 0x3 ;  /* 0x0000000c180c7211 */ /* 0x040fe400078e18ff */
[C---:B------:R-:W-:Y:S02]  /*0650*/  LEA R13, R24.reuse, R13, 0x3 ;  /* 0x0000000d180d7211 */ /* 0x040fe400078e18ff */
[----:B------:R-:W-:Y:S01]  /*0660*/  LEA R19, R24, R19, 0x3 ;  /* 0x0000001318137211 */ /* 0x000fe200078e18ff */
[----:B----4-:R-:W-:Y:S01]  /*0670*/  FFMA R9, R16, R28, R9 ;  /* 0x0000001c10097223 */ /* 0x010fe20000000009 */
[----:B------:R-:W-:-:S02]  /*0680*/  LEA R21, R24, R21, 0x3 ;  /* 0x0000001518157211 */ /* 0x000fc400078e18ff */
[C---:B------:R-:W-:Y:S02]  /*0690*/  LEA R23, R24.reuse, R23, 0x3 ;  /* 0x0000001718177211 */ /* 0x040fe400078e18ff */
[----:B------:R-:W-:Y:S01]  /*06a0*/  LEA R25, R24, R25, 0x3 ;  /* 0x0000001918197211 */ /* 0x000fe200078e18ff */
[----:B------:R-:W-:Y:S06]  /*06b0*/  @P0 BRA `(.L_x_12) ;  /* 0xfffffffc00240947 */ /* 0x000fec000383ffff */
[----:B------:R-:W-:Y:S05]  /*06c0*/  BSYNC.RECONVERGENT B1 ;  /* 0x0000000000017941 */ /* 0x000fea0003800200 */
.L_x_11:
[----:B0-----:R-:W-:Y:S05]  /*06d0*/  BSYNC.RECONVERGENT B0 ;  /* 0x0000000000007941 */ /* 0x001fea0003800200 */
.L_x_10:
[----:B------:R-:W-:Y:S01]  /*06e0*/  ISETP.NE.AND P0, PT, R5, RZ, PT ;  /* 0x000000ff0500720c */ /* 0x000fe20003f05270 */
[----:B------:R-:W-:-:S12]  /*06f0*/  BSSY.RECONVERGENT B0, `(.L_x_13) ;  /* 0x0000049000007945 */ /* 0x000fd80003800200 */
[----:B------:R-:W-:Y:S05]  /*0700*/  @!P0 BRA `(.L_x_14) ;  /* 0x00000004001c8947 */ /* 0x000fea0003800000 */
[----:B------:R-:W-:Y:S01]  /*0710*/  ISETP.GE.U32.AND P0, PT, R5, 0x4, PT ;  /* 0x000000040500780c */ /* 0x000fe20003f06070 */
[----:B------:R-:W-:Y:S01]  /*0720*/  BSSY.RECONVERGENT B1, `(.L_x_15) ;  /* 0x0000024000017945 */ /* 0x000fe20003800200 */
[----:B------:R-:W-:-:S11]  /*0730*/  LOP3.LUT P1, R11, R4, 0x3, RZ, 0xc0, !PT ;  /* 0x00000003040b7812 */ /* 0x000fd6000782c0ff */
[----:B------:R-:W-:Y:S05]  /*0740*/  @!P0 BRA `(.L_x_16) ;  /* 0x0000000000848947 */ /* 0x000fea0003800000 */
[----:B------:R-:W0:Y:S01]  /*0750*/  LDC.64 R16, c[0x0][0x398] ;  /* 0x0000e600ff107b82 */ /* 0x000e220000000a00 */
[----:B------:R-:W-:Y:S01]  /*0760*/  IMAD R7, R10, R3, R8 ;  /* 0x000000030a077224 */ /* 0x000fe200078e0208 */
[-C--:B------:R-:W-:Y:S02]  /*0770*/  LOP3.LUT R13, RZ, R10.reuse, RZ, 0x33, !PT ;  /* 0x0000000aff0d7212 */ /* 0x080fe400078e33ff */
[C---:B------:R-:W-:Y:S02]  /*0780*/  IADD3 R6, PT, PT, R0.reuse, -R10, RZ ;  /* 0x8000000a00067210 */ /* 0x040fe40007ffe0ff */
[----:B------:R-:W-:Y:S02]  /*0790*/  IADD3 R13, PT, PT, R0, R13, RZ ;  /* 0x0000000d000d7210 */ /* 0x000fe40007ffe0ff */
[----:B------:R-:W1:Y:S01]  /*07a0*/  LDC.64 R4, c[0x0][0x390] ;  /* 0x0000e400ff047b82 */ /* 0x000e620000000a00 */
[-CC-:B------:R-:W-:Y:S02]  /*07b0*/  IMAD R19, R6, R3.reuse, R2.reuse ;  /* 0x0000000306137224 */ /* 0x180fe400078e0202 */
[----:B------:R-:W-:-:S02]  /*07c0*/  IMAD R21, R13, R3, R2 ;  /* 0x000000030d157224 */ /* 0x000fc400078e0202 */
[----:B0-----:R-:W-:Y:S01]  /*07d0*/  IMAD.WIDE R16, R7, 0x4, R16 ;  /* 0x0000000407107825 */ /* 0x001fe200078e0210 */
[C---:B------:R-:W-:Y:S02]  /*07e0*/  IADD3 R7, PT, PT, R6.reuse, -0x2, RZ ;  /* 0xfffffffe06077810 */ /* 0x040fe40007ffe0ff */
[----:B------:R-:W-:Y:S01]  /*07f0*/  IADD3 R6, PT, PT, R6, -0x3, RZ ;  /* 0xfffffffd06067810 */ /* 0x000fe20007ffe0ff */
[----:B------:R-:W-:Y:S02]  /*0800*/  IMAD.WIDE R12, R3, 0x4, R16 ;  /* 0x00000004030c7825 */ /* 0x000fe400078e0210 */
[----:B------:R-:W2:Y:S02]  /*0810*/  LDG.E R16, desc[UR4][R16.64] ;  /* 0x0000000410107981 */ /* 0x000ea4000c1e1900 */
[----:B-1----:R-:W-:-:S04]  /*0820*/  IMAD.WIDE.U32 R18, R19, 0x4, R4 ;  /* 0x0000000413127825 */ /* 0x002fc800078e0004 */
[-C--:B------:R-:W-:Y:S02]  /*0830*/  IMAD R7, R7, R3.reuse, R2 ;  /* 0x0000000307077224 */ /* 0x080fe400078e0202 */
[----:B------:R-:W-:Y:S01]  /*0840*/  IMAD.WIDE.U32 R20, R21, 0x4, R4 ;  /* 0x0000000415147825 */ /* 0x000fe200078e0004 */
[----:B------:R-:W2:Y:S03]  /*0850*/  LDG.E R18, desc[UR4][R18.64] ;  /* 0x0000000412127981 */ /* 0x000ea6000c1e1900 */
[----:B------:R-:W-:Y:S02]  /*0860*/  IMAD R23, R6, R3, R2 ;  /* 0x0000000306177224 */ /* 0x000fe400078e0202 */
[----:B------:R-:W-:Y:S01]  /*0870*/  IMAD.WIDE.U32 R14, R7, 0x4, R4 ;  /* 0x00000004070e7825 */ /* 0x000fe200078e0004 */
[----:B------:R-:W3:Y:S03]  /*0880*/  LDG.E R21, desc[UR4][R20.64] ;  /* 0x0000000414157981 */ /* 0x000ee6000c1e1900 */
[----:B------:R-:W-:-:S02]  /*0890*/  IMAD.WIDE R6, R3, 0x4, R12 ;  /* 0x0000000403067825 */ /* 0x000fc400078e020c */
[----:B------:R-:W3:Y:S02]  /*08a0*/  LDG.E R12, desc[UR4][R12.64] ;  /* 0x000000040c0c7981 */ /* 0x000ee4000c1e1900 */
[----:B------:R-:W-:Y:S02]  /*08b0*/  IMAD.WIDE.U32 R4, R23, 0x4, R4 ;  /* 0x0000000417047825 */ /* 0x000fe400078e0004 */
[----:B------:R-:W4:Y:S02]  /*08c0*/  LDG.E R15, desc[UR4][R14.64] ;  /* 0x000000040e0f7981 */ /* 0x000f24000c1e1900 */
[----:B------:R-:W-:Y:S02]  /*08d0*/  IMAD.WIDE R22, R3, 0x4, R6 ;  /* 0x0000000403167825 */ /* 0x000fe400078e0206 */
[----:B------:R-:W4:Y:S04]  /*08e0*/  LDG.E R6, desc[UR4][R6.64] ;  /* 0x0000000406067981 */ /* 0x000f28000c1e1900 */
[----:B------:R-:W5:Y:S04]  /*08f0*/  LDG.E R5, desc[UR4][R4.64] ;  /* 0x0000000404057981 */ /* 0x000f68000c1e1900 */
[----:B------:R-:W5:Y:S01]  /*0900*/  LDG.E R22, desc[UR4][R22.64] ;  /* 0x0000000416167981 */ /* 0x000f62000c1e1900 */
[----:B------:R-:W-:Y:S01]  /*0910*/  IADD3 R10, PT, PT, R10, 0x4, RZ ;  /* 0x000000040a0a7810 */ /* 0x000fe20007ffe0ff */
[----:B--2---:R-:W-:-:S04]  /*0920*/  FFMA R16, R18, R16, R9 ;  /* 0x0000001012107223 */ /* 0x004fc80000000009 */
[----:B---3--:R-:W-:-:S04]  /*0930*/  FFMA R16, R21, R12, R16 ;  /* 0x0000000c15107223 */ /* 0x008fc80000000010 */
[----:B----4-:R-:W-:-:S04]  /*0940*/  FFMA R16, R15, R6, R16 ;  /* 0x000000060f107223 */ /* 0x010fc80000000010 */
[----:B-----5:R-:W-:-:S07]  /*0950*/  FFMA R9, R5, R22, R16 ;  /* 0x0000001605097223 */ /* 0x020fce0000000010 */
.L_x_16:
[----:B------:R-:W-:Y:S05]  /*0960*/  BSYNC.RECONVERGENT B1 ;  /* 0x0000000000017941 */ /* 0x000fea0003800200 */
.L_x_15:
[----:B------:R-:W-:Y:S05]  /*0970*/  @!P1 BRA `(.L_x_14) ;  /* 0x0000000000809947 */ /* 0x000fea0003800000 */
[----:B------:R-:W0:Y:S01]  /*0980*/  LDC.64 R12, c[0x0][0x398] ;  /* 0x0000e600ff0c7b82 */ /* 0x000e220000000a00 */
[----:B------:R-:W-:Y:S02]  /*0990*/  ISETP.NE.AND P0, PT, R11, 0x1, PT ;  /* 0x000000010b00780c */ /* 0x000fe40003f05270 */
[----:B------:R-:W-:-:S04]  /*09a0*/  LOP3.LUT R4, R0, 0x1, RZ, 0xc0, !PT ;  /* 0x0000000100047812 */ /* 0x000fc800078ec0ff */
[----:B------:R-:W-:Y:S01]  /*09b0*/  ISETP.NE.U32.AND P1, PT, R4, 0x1, PT ;  /* 0x000000010400780c */ /* 0x000fe20003f25070 */
[----:B------:R-:W1:Y:S06]  /*09c0*/  LDC.64 R16, c[0x0][0x390] ;  /* 0x0000e400ff107b82 */ /* 0x000e6c0000000a00 */
[-C--:B------:R-:W-:Y:S01]  /*09d0*/  @P0 LOP3.LUT R15, RZ, R10.reuse, RZ, 0x33, !PT ;  /* 0x0000000aff0f0212 */ /* 0x080fe200078e33ff */
[----:B------:R-:W-:Y:S01]  /*09e0*/  @P0 IMAD R19, R10, R3, R8 ;  /* 0x000000030a130224 */ /* 0x000fe200078e0208 */
[----:B------:R-:W2:Y:S01]  /*09f0*/  LDC.64 R6, c[0x0][0x390] ;  /* 0x0000e400ff067b82 */ /* 0x000ea20000000a00 */
[----:B------:R-:W-:-:S02]  /*0a00*/  @P0 IADD3 R11, PT, PT, R0, -R10, RZ ;  /* 0x8000000a000b0210 */ /* 0x000fc40007ffe0ff */
[----:B------:R-:W-:Y:S02]  /*0a10*/  @P0 IADD3 R14, PT, PT, R0, R15, RZ ;  /* 0x0000000f000e0210 */ /* 0x000fe40007ffe0ff */
[----:B------:R-:W-:Y:S01]  /*0a20*/  @P0 IADD3 R10, PT, PT, R10, 0x2, RZ ;  /* 0x000000020a0a0810 */ /* 0x000fe20007ffe0ff */
[-CC-:B------:R-:W-:Y:S02]  /*0a30*/  @P0 IMAD R15, R11, R3.reuse, R2.reuse ;  /* 0x000000030b0f0224 */ /* 0x180fe400078e0202 */
[----:B------:R-:W3:Y:S01]  /*0a40*/  LDC.64 R4, c[0x0][0x398] ;  /* 0x0000e600ff047b82 */ /* 0x000ee20000000a00 */
[----:B------:R-:W-:Y:S01]  /*0a50*/  @P1 IADD3 R11, PT, PT, R0, -R10, RZ ;  /* 0x8000000a000b1210 */ /* 0x000fe20007ffe0ff */
[----:B------:R-:W-:Y:S02]  /*0a60*/  @P0 IMAD R21, R14, R3, R2 ;  /* 0x000000030e150224 */ /* 0x000fe400078e0202 */
[----:B0-----:R-:W-:-:S04]  /*0a70*/  @P0 IMAD.WIDE R12, R19, 0x4, R12 ;  /* 0x00000004130c0825 */ /* 0x001fc800078e020c */
[----:B-1----:R-:W-:-:S04]  /*0a80*/  @P0 IMAD.WIDE.U32 R14, R15, 0x4, R16 ;  /* 0x000000040f0e0825 */ /* 0x002fc800078e0010 */
[----:B------:R-:W-:Y:S02]  /*0a90*/  @P0 IMAD.WIDE.U32 R16, R21, 0x4, R16 ;  /* 0x0000000415100825 */ /* 0x000fe400078e0010 */
[----:B------:R-:W4:Y:S02]  /*0aa0*/  @P0 LDG.E R14, desc[UR4][R14.64] ;  /* 0x000000040e0e0981 */ /* 0x000f24000c1e1900 */
[-C--:B------:R-:W-:Y:S02]  /*0ab0*/  @P1 IMAD R19, R11, R3.reuse, R2 ;  /* 0x000000030b131224 */ /* 0x080fe400078e0202 */
[----:B------:R-:W-:Y:S01]  /*0ac0*/  @P1 IMAD R21, R10, R3, R8 ;  /* 0x000000030a151224 */ /* 0x000fe200078e0208 */
[----:B------:R-:W5:Y:S01]  /*0ad0*/  @P0 LDG.E R17, desc[UR4][R16.64] ;  /* 0x0000000410110981 */ /* 0x000f62000c1e1900 */
[----:B------:R-:W-:-:S03]  /*0ae0*/  @P0 IMAD.WIDE R10, R3, 0x4, R12 ;  /* 0x00000004030a0825 */ /* 0x000fc600078e020c */
[----:B------:R-:W4:Y:S01]  /*0af0*/  @P0 LDG.E R12, desc[UR4][R12.64] ;  /* 0x000000040c0c0981 */ /* 0x000f22000c1e1900 */
[----:B--2---:R-:W-:-:S03]  /*0b00*/  @P1 IMAD.WIDE.U32 R6, R19, 0x4, R6 ;  /* 0x0000000413061825 */ /* 0x004fc600078e0006 */
[----:B------:R-:W5:Y:S01]  /*0b10*/  @P0 LDG.E R10, desc[UR4][R10.64] ;  /* 0x000000040a0a0981 */ /* 0x000f62000c1e1900 */
[----:B---3--:R-:W-:-:S03]  /*0b20*/  @P1 IMAD.WIDE R4, R21, 0x4, R4 ;  /* 0x0000000415041825 */ /* 0x008fc600078e0204 */
[----:B------:R-:W2:Y:S04]  /*0b30*/  @P1 LDG.E R6, desc[UR4][R6.64] ;  /* 0x0000000406061981 */ /* 0x000ea8000c1e1900 */
[----:B------:R-:W2:Y:S01]  /*0b40*/  @P1 LDG.E R4, desc[UR4][R4.64] ;  /* 0x0000000404041981 */ /* 0x000ea2000c1e1900 */
[----:B----4-:R-:W-:-:S04]  /*0b50*/  @P0 FFMA R2, R14, R12, R9 ;  /* 0x0000000c0e020223 */ /* 0x010fc80000000009 */
[----:B-----5:R-:W-:-:S04]  /*0b60*/  @P0 FFMA R9, R17, R10, R2 ;  /* 0x0000000a11090223 */ /* 0x020fc80000000002 */
[----:B--2---:R-:W-:-:S07]  /*0b70*/  @P1 FFMA R9, R6, R4, R9 ;  /* 0x0000000406091223 */ /* 0x004fce0000000009 */
.L_x_14:
[----:B------:R-:W-:Y:S05]  /*0b80*/  BSYNC.RECONVERGENT B0 ;  /* 0x0000000000007941 */ /* 0x000fea0003800200 */
.L_x_13:
[----:B------:R-:W0:Y:S01]  /*0b90*/  LDC.64 R4, c[0x0][0x3a0] ;  /* 0x0000e800ff047b82 */ /* 0x000e220000000a00 */
[----:B------:R-:W-:-:S04]  /*0ba0*/  IMAD R3, R0, R3, R8 ;  /* 0x0000000300037224 */ /* 0x000fc800078e0208 */
[----:B0-----:R-:W-:-:S05]  /*0bb0*/  IMAD.WIDE R2, R3, 0x4, R4 ;  /* 0x0000000403027825 */ /* 0x001fca00078e0204 */
[----:B------:R-:W-:Y:S01]  /*0bc0*/  STG.E desc[UR4][R2.64], R9 ;  /* 0x0000000902007986 */ /* 0x000fe2000c101904 */
[----:B------:R-:W-:Y:S05]  /*0bd0*/  EXIT ;  /* 0x000000000000794d */ /* 0x000fea0003800000 */
.L_x_17:
        /* <DEDUP_REMOVED lines=10> */
.L_x_19:


//--------------------- .nv.shared.reserved.0     --------------------------
	.section	.nv.shared.reserved.0,"aw",@nobits
	.weak		__nv_reservedSMEM_offset_0_alias
	.size		__nv_reservedSMEM_offset_0_alias, 0, 64
	.other		__nv_reservedSMEM_offset_0_alias,@"STO_CUDA_RESERVED_SHARED STV_DEFAULT"
__nv_reservedSMEM_offset_0_alias:
	.zero		0
	.zero		64


//--------------------- .nv.constant0._Z15backward_kernelIfEviiiPKT_S2_S2_PS0_S3_ --------------------------
	.section	.nv.constant0._Z15backward_kernelIfEviiiPKT_S2_S2_PS0_S3_,"a",@progbits
	.sectionflags	@""
	.align	4
.nv.constant0._Z15backward_kernelIfEviiiPKT_S2_S2_PS0_S3_:
	.zero		952


//--------------------- .nv.constant0._Z12lower_kernelIfEviiiPKT_S2_PS0_ --------------------------
	.section	.nv.constant0._Z12lower_kernelIfEviiiPKT_S2_PS0_,"a",@progbits
	.sectionflags	@""
	.align	4
.nv.constant0._Z12lower_kernelIfEviiiPKT_S2_PS0_:
	.zero		936


//--------------------- SYMBOLS --------------------------

	.type		.nv.reservedSmem.offset0,@object
	.size		.nv.reservedSmem.offset0,0x4
